def gluon_wgmma(
    a_ptr,
    b_ptr,
    c_ptr,
    M,
    N,
    K,
    stride_am,
    stride_bk,
    stride_cm,
    BLOCK_M: gl.constexpr,
    BLOCK_N: gl.constexpr,
    BLOCK_K: gl.constexpr,
    DTYPE: gl.constexpr,
    A_LAYOUT: gl.constexpr,
    B_LAYOUT: gl.constexpr,
    C_LAYOUT: gl.constexpr,
    B_SHAPE: gl.constexpr,
    TRANS_B: gl.constexpr,
    NUM_BUFFERS: gl.constexpr,
    NUM_WARPS: gl.constexpr,
):
    a_desc = tma.make_tensor_descriptor(
        a_ptr, [M, K], [stride_am, 1], [BLOCK_M, BLOCK_K], A_LAYOUT
    )
    b_desc = tma.make_tensor_descriptor(
        b_ptr,
        [N, K] if TRANS_B else [K, N],
        [stride_bk, 1],
        B_SHAPE,
        B_LAYOUT,
    )
    c_desc = tma.make_tensor_descriptor(
        c_ptr, [M, N], [stride_cm, 1], [BLOCK_M, BLOCK_N], C_LAYOUT
    )

    a_bufs = gl.allocate_shared_memory(
        DTYPE, [NUM_BUFFERS, BLOCK_M, BLOCK_K], A_LAYOUT
    )
    b_bufs = gl.allocate_shared_memory(DTYPE, [NUM_BUFFERS] + B_SHAPE, B_LAYOUT)

    pid_m = gl.program_id(0)
    pid_n = gl.program_id(1)
    off_m = pid_m * BLOCK_M
    off_n = pid_n * BLOCK_N

    mma_layout: gl.constexpr = pick_wgmma_layout(DTYPE, BLOCK_M, BLOCK_N, NUM_WARPS)
    acc = warpgroup_mma_init(
        gl.zeros((BLOCK_M, BLOCK_N), dtype=gl.float32, layout=mma_layout)
    )

    bars = gl.allocate_shared_memory(
        gl.int64, [NUM_BUFFERS, 1], mbarrier.MBarrierLayout()
    )
    for i in gl.static_range(NUM_BUFFERS):
        mbarrier.init(bars.index(i), count=1)
    idx = 0
    phase = 0

    for k in range(0, K, BLOCK_K):
        a = a_bufs.index(idx)
        b = b_bufs.index(idx)
        bar = bars.index(idx)
        mbarrier.expect(bar, a_desc.block_type.nbytes + b_desc.block_type.nbytes)
        tma.async_copy_global_to_shared(a_desc, [off_m, k], bar, a)
        tma.async_copy_global_to_shared(
            b_desc, [off_n, k] if TRANS_B else [k, off_n], bar, b
        )
        mbarrier.wait(bar, phase=phase)

        if TRANS_B:
            b = b.permute((1, 0))
        acc = warpgroup_mma_wait(num_outstanding=0, deps=(acc,))
        acc = warpgroup_mma(a, b, acc, is_async=True)

        idx += 1
        if idx == NUM_BUFFERS:
            idx = 0
            phase ^= 1

    acc = warpgroup_mma_wait(num_outstanding=0, deps=(acc,))
    for i in gl.static_range(NUM_BUFFERS):
        mbarrier.invalidate(bars.index(i))

    c_smem = gl.allocate_shared_memory(DTYPE, [BLOCK_M, BLOCK_N], C_LAYOUT)
    c_smem.store(acc.to(DTYPE))
    fence_async_shared()
    tma.async_copy_shared_to_global(c_desc, [off_m, off_n], c_smem)
    tma.store_wait(pendings=0)

# config = {"BLOCK_K": 32, "BLOCK_M": 128, "BLOCK_N": 64, "arch": "sm_90", "dtype": "fp16", "num_buffers": 1, "num_warps": 8, "trans_b": 0}
# arch = sm_90


// ===== COMPILED SASS (sm_90a) =====

	.target	sm_90a

	.elftype	@"ET_EXEC"


//--------------------- .note.nv.tkinfo           --------------------------
	.section	.note.nv.tkinfo,"",@"SHT_NOTE"
	.sectionflags	@"SHF_NOTE_NV_TKINFO"
	.tkinfo
        /*0018*/ 	.word	0x00000002
        /*0030*/ 	.string	""
        /*0030*/ 	.string	"ptxas"
        /*0030*/ 	.string	"Cuda compilation tools, release 13.0, V13.0.88"
        /*0030*/ 	.string	"Build cuda_13.0.r13.0/compiler.36424714_0"
        /*0030*/ 	.string	"-v  -suppress-debug-info  -lineinfo  -arch sm_90a "



//--------------------- .note.nv.cuinfo           --------------------------
	.section	.note.nv.cuinfo,"",@"SHT_NOTE"
	.sectionflags	@"SHF_NOTE_NV_CUINFO"
        /*0018*/ 	.short	0x0002
        /*001a*/ 	.short	0x005a
        /*001c*/ 	.short	0x0082
	.zero		2


//--------------------- .nv.info                  --------------------------
	.section	.nv.info,"",@"SHT_CUDA_INFO"
	.align	4


	//----- nvinfo : EIATTR_REGCOUNT
	.align		4
        /*0000*/ 	.byte	0x04, 0x2f
        /*0002*/ 	.short	(.L_1 - .L_0)
	.align		4
.L_0:
        /*0004*/ 	.word	index@(gluon_wgmma)
        /*0008*/ 	.word	0x0000003a


	//----- nvinfo : EIATTR_FRAME_SIZE
	.align		4
.L_1:
        /*000c*/ 	.byte	0x04, 0x11
        /*000e*/ 	.short	(.L_3 - .L_2)
	.align		4
.L_2:
        /*0010*/ 	.word	index@(gluon_wgmma)
        /*0014*/ 	.word	0x00000000


	//----- nvinfo : EIATTR_MIN_STACK_SIZE
	.align		4
.L_3:
        /*0018*/ 	.byte	0x04, 0x12
        /*001a*/ 	.short	(.L_5 - .L_4)
	.align		4
.L_4:
        /*001c*/ 	.word	index@(gluon_wgmma)
        /*0020*/ 	.word	0x00000000
.L_5:


//--------------------- .nv.compat                --------------------------
	.section	.nv.compat,"",@"SHT_CUDA_COMPAT_INFO"
	.align	4
        /*0000*/ 	.byte	0x02, 0x09, 0x01, 0x00, 0x02, 0x02, 0x04, 0x00, 0x02, 0x05, 0x05, 0x00, 0x03, 0x07, 0x01, 0x01
        /*0010*/ 	.byte	0x02, 0x03, 0x03, 0x00, 0x02, 0x06, 0x01, 0x00, 0x04, 0x0b, 0x08, 0x00, 0x00, 0x00, 0x00, 0x00
        /*0020*/ 	.byte	0x00, 0x00, 0x00, 0x00


//--------------------- .nv.info.gluon_wgmma      --------------------------
	.section	.nv.info.gluon_wgmma,"",@"SHT_CUDA_INFO"
	.sectionflags	@""
	.align	4


	//----- nvinfo : EIATTR_CUDA_API_VERSION
	.align		4
        /*0000*/ 	.byte	0x04, 0x37
        /*0002*/ 	.short	(.L_7 - .L_6)
.L_6:
        /*0004*/ 	.word	0x00000082


	//----- nvinfo : EIATTR_KPARAM_INFO
	.align		4
.L_7:
        /*0008*/ 	.byte	0x04, 0x17
        /*000a*/ 	.short	(.L_9 - .L_8)
.L_8:
        /*000c*/ 	.word	0x00000000
        /*0010*/ 	.short	0x000a
        /*0012*/ 	.short	0x0048
        /*0014*/ 	.byte	0x00, 0xf4, 0x21, 0x00


	//----- nvinfo : EIATTR_KPARAM_INFO
	.align		4
.L_9:
        /*0018*/ 	.byte	0x04, 0x17
        /*001a*/ 	.short	(.L_11 - .L_10)
.L_10:
        /*001c*/ 	.word	0x00000000
        /*0020*/ 	.short	0x0009
        /*0022*/ 	.short	0x0040
        /*0024*/ 	.byte	0x00, 0xf4, 0x21, 0x00


	//----- nvinfo : EIATTR_KPARAM_INFO
	.align		4
.L_11:
        /*0028*/ 	.byte	0x04, 0x17
        /*002a*/ 	.short	(.L_13 - .L_12)
.L_12:
        /*002c*/ 	.word	0x00000000
        /*0030*/ 	.short	0x0008
        /*0032*/ 	.short	0x0038
        /*0034*/ 	.byte	0x00, 0xf0, 0x21, 0x00


	//----- nvinfo : EIATTR_KPARAM_INFO
	.align		4
.L_13:
        /*0038*/ 	.byte	0x04, 0x17
        /*003a*/ 	.short	(.L_15 - .L_14)
.L_14:
        /*003c*/ 	.word	0x00000000
        /*0040*/ 	.short	0x0007
        /*0042*/ 	.short	0x0030
        /*0044*/ 	.byte	0x00, 0xf0, 0x21, 0x00


	//----- nvinfo : EIATTR_KPARAM_INFO
	.align		4
.L_15:
        /*0048*/ 	.byte	0x04, 0x17
        /*004a*/ 	.short	(.L_17 - .L_16)
.L_16:
        /*004c*/ 	.word	0x00000000
        /*0050*/ 	.short	0x0006
        /*0052*/ 	.short	0x0028
        /*0054*/ 	.byte	0x00, 0xf0, 0x21, 0x00


	//----- nvinfo : EIATTR_KPARAM_INFO
	.align		4
.L_17:
        /*0058*/ 	.byte	0x04, 0x17
        /*005a*/ 	.short	(.L_19 - .L_18)
.L_18:
        /*005c*/ 	.word	0x00000000
        /*0060*/ 	.short	0x0005
        /*0062*/ 	.short	0x0020
        /*0064*/ 	.byte	0x00, 0xf0, 0x11, 0x00


	//----- nvinfo : EIATTR_KPARAM_INFO
	.align		4
.L_19:
        /*0068*/ 	.byte	0x04, 0x17
        /*006a*/ 	.short	(.L_21 - .L_20)
.L_20:
        /*006c*/ 	.word	0x00000000
        /*0070*/ 	.short	0x0004
        /*0072*/ 	.short	0x001c
        /*0074*/ 	.byte	0x00, 0xf0, 0x11, 0x00


	//----- nvinfo : EIATTR_KPARAM_INFO
	.align		4
.L_21:
        /*0078*/ 	.byte	0x04, 0x17
        /*007a*/ 	.short	(.L_23 - .L_22)
.L_22:
        /*007c*/ 	.word	0x00000000
        /*0080*/ 	.short	0x0003
        /*0082*/ 	.short	0x0018
        /*0084*/ 	.byte	0x00, 0xf0, 0x11, 0x00


	//----- nvinfo : EIATTR_KPARAM_INFO
	.align		4
.L_23:
        /*0088*/ 	.byte	0x04, 0x17
        /*008a*/ 	.short	(.L_25 - .L_24)
.L_24:
        /*008c*/ 	.word	0x00000000
        /*0090*/ 	.short	0x0002
        /*0092*/ 	.short	0x0010
        /*0094*/ 	.byte	0x00, 0xf4, 0x21, 0x00


	//----- nvinfo : EIATTR_KPARAM_INFO
	.align		4
.L_25:
        /*0098*/ 	.byte	0x04, 0x17
        /*009a*/ 	.short	(.L_27 - .L_26)
.L_26:
        /*009c*/ 	.word	0x00000000
        /*00a0*/ 	.short	0x0001
        /*00a2*/ 	.short	0x0008
        /*00a4*/ 	.byte	0x00, 0xf4, 0x21, 0x00


	//----- nvinfo : EIATTR_KPARAM_INFO
	.align		4
.L_27:
        /*00a8*/ 	.byte	0x04, 0x17
        /*00aa*/ 	.short	(.L_29 - .L_28)
.L_28:
        /*00ac*/ 	.word	0x00000000
        /*00b0*/ 	.short	0x0000
        /*00b2*/ 	.short	0x0000
        /*00b4*/ 	.byte	0x00, 0xf4, 0x21, 0x00


	//----- nvinfo : EIATTR_SPARSE_MMA_MASK
	.align		4
.L_29:
        /*00b8*/ 	.byte	0x03, 0x50
        /*00ba*/ 	.short	0x0000


	//----- nvinfo : EIATTR_MAXREG_COUNT
	.align		4
        /*00bc*/ 	.byte	0x03, 0x1b
        /*00be*/ 	.short	0x00ff


	//----- nvinfo : EIATTR_NUM_BARRIERS
	.align		4
        /*00c0*/ 	.byte	0x02, 0x4c
        /*00c2*/ 	.byte	0x01
	.zero		1


	//----- nvinfo : EIATTR_MERCURY_ISA_VERSION
	.align		4
        /*00c4*/ 	.byte	0x03, 0x5f
        /*00c6*/ 	.short	0x0101


	//----- nvinfo : EIATTR_INT_WARP_WIDE_INSTR_OFFSETS
	.align		4
        /*00c8*/ 	.byte	0x04, 0x31
        /*00ca*/ 	.short	(.L_31 - .L_30)


	//   ....[0]....
.L_30:
        /*00cc*/ 	.word	0x00001340


	//   ....[1]....
        /*00d0*/ 	.word	0x000013d0


	//   ....[2]....
        /*00d4*/ 	.word	0x00001690


	//   ....[3]....
        /*00d8*/ 	.word	0x000016a0


	//   ....[4]....
        /*00dc*/ 	.word	0x000016b0


	//   ....[5]....
        /*00e0*/ 	.word	0x000016c0


	//   ....[6]....
        /*00e4*/ 	.word	0x00001be0


	//   ....[7]....
        /*00e8*/ 	.word	0x00001bf0


	//----- nvinfo : EIATTR_COOP_GROUP_MASK_REGIDS
	.align		4
.L_31:
        /*00ec*/ 	.byte	0x04, 0x29
        /*00ee*/ 	.short	(.L_33 - .L_32)


	//   ....[0]....
.L_32:
        /*00f0*/ 	.word	0xffffffff


	//   ....[1]....
        /*00f4*/ 	.word	0xffffffff


	//   ....[2]....
        /*00f8*/ 	.word	0xffffffff


	//----- nvinfo : EIATTR_COOP_GROUP_INSTR_OFFSETS
	.align		4
.L_33:
        /*00fc*/ 	.byte	0x04, 0x28
        /*00fe*/ 	.short	(.L_35 - .L_34)


	//   ....[0]....
.L_34:
        /*0100*/ 	.word	0x00000140


	//   ....[1]....
        /*0104*/ 	.word	0x00000720


	//   ....[2]....
        /*0108*/ 	.word	0x00000ce0


	//----- nvinfo : EIATTR_MBARRIER_INSTR_OFFSETS
	.align		4
.L_35:
        /*010c*/ 	.byte	0x04, 0x39
        /*010e*/ 	.short	(.L_37 - .L_36)


	//   ....[0]....
.L_36:
        /*0110*/ 	.word	0x00001460
        /*0114*/ 	.word	0x000000ff
        /*0118*/ 	.word	0x00003000
        /*011c*/ 	.short	0x0100
        /*011e*/ 	.byte	0x08
	.zero		1


	//   ....[1]....
        /*0120*/ 	.word	0x000017d0
        /*0124*/ 	.word	0x000000ff
        /*0128*/ 	.word	0x00003000
        /*012c*/ 	.short	0x010a
        /*012e*/ 	.byte	0x08
	.zero		1


	//   ....[2]....
        /*0130*/ 	.word	0x00001a70
        /*0134*/ 	.word	0x000000ff
        /*0138*/ 	.word	0x00003000
        /*013c*/ 	.short	0x0108
        /*013e*/ 	.byte	0x08
	.zero		1


	//   ....[3]....
        /*0140*/ 	.word	0x00001cb0
        /*0144*/ 	.word	0x000000ff
        /*0148*/ 	.word	0x00003000
        /*014c*/ 	.short	0x010a
        /*014e*/ 	.byte	0x08
	.zero		1


	//----- nvinfo : EIATTR_NUM_MBARRIERS
	.align		4
.L_37:
        /*0150*/ 	.byte	0x03, 0x38
        /*0152*/ 	.short	0x0001


	//----- nvinfo : EIATTR_EXIT_INSTR_OFFSETS
	.align		4
        /*0154*/ 	.byte	0x04, 0x1c
        /*0156*/ 	.short	(.L_39 - .L_38)


	//   ....[0]....
.L_38:
        /*0158*/ 	.word	0x00001ca0


	//----- nvinfo : EIATTR_REQNTID
	.align		4
.L_39:
        /*015c*/ 	.byte	0x04, 0x10
        /*015e*/ 	.short	(.L_41 - .L_40)
.L_40:
        /*0160*/ 	.word	0x00000100
        /*0164*/ 	.word	0x00000001
        /*0168*/ 	.word	0x00000001


	//----- nvinfo : EIATTR_CRS_STACK_SIZE
	.align		4
.L_41:
        /*016c*/ 	.byte	0x04, 0x1e
        /*016e*/ 	.short	(.L_43 - .L_42)
.L_42:
        /*0170*/ 	.word	0x00000000


	//----- nvinfo : EIATTR_CBANK_PARAM_SIZE
	.align		4
.L_43:
        /*0174*/ 	.byte	0x03, 0x19
        /*0176*/ 	.short	0x0050


	//----- nvinfo : EIATTR_PARAM_CBANK
	.align		4
        /*0178*/ 	.byte	0x04, 0x0a
        /*017a*/ 	.short	(.L_45 - .L_44)
	.align		4
.L_44:
        /*017c*/ 	.word	index@(.nv.constant0.gluon_wgmma)
        /*0180*/ 	.short	0x0210
        /*0182*/ 	.short	0x0050


	//----- nvinfo : EIATTR_SW_WAR
	.align		4
.L_45:
        /*0184*/ 	.byte	0x04, 0x36
        /*0186*/ 	.short	(.L_47 - .L_46)
.L_46:
        /*0188*/ 	.word	0x00000008
.L_47:


//--------------------- .nv.callgraph             --------------------------
	.section	.nv.callgraph,"",@"SHT_CUDA_CALLGRAPH"
	.align	4
	.sectionentsize	8
	.align		4
        /*0000*/ 	.word	0x00000000
	.align		4
        /*0004*/ 	.word	0xffffffff
	.align		4
        /*0008*/ 	.word	0x00000000
	.align		4
        /*000c*/ 	.word	0xfffffffe
	.align		4
        /*0010*/ 	.word	0x00000000
	.align		4
        /*0014*/ 	.word	0xfffffffd
	.align		4
        /*0018*/ 	.word	0x00000000
	.align		4
        /*001c*/ 	.word	0xfffffffc


//--------------------- .text.gluon_wgmma         --------------------------
	.section	.text.gluon_wgmma,"ax",@progbits
	.align	128
        .global         gluon_wgmma
        .type           gluon_wgmma,@function
        .size           gluon_wgmma,(.L_x_52 - gluon_wgmma)
        .other          gluon_wgmma,@"STO_CUDA_ENTRY STV_DEFAULT"
gluon_wgmma:
.text.gluon_wgmma:
[----:B------:R-:W-:Y:S01]  /*0000*/  LDC R1, c[0x0][0x28] ;  /* 0x00000a00ff017b82 */ /* 0x000fe20000000800 */
[----:B------:R-:W1:Y:S07]  /*0010*/  S2R R0, SR_TID.X ;  /* 0x0000000000007919 */ /* 0x000e6e0000002100 */
[----:B------:R-:W2:Y:S01]  /*0020*/  S2UR UR4, SR_CgaCtaId ;  /* 0x00000000000479c3 */ /* 0x000ea20000008800 */
[----:B------:R-:W-:Y:S01]  /*0030*/  UMOV UR8, 0x400 ;  /* 0x0000040000087882 */ /* 0x000fe20000000000 */
[----:B------:R-:W-:Y:S01]  /*0040*/  ULDC UR6, c[0x0][0xc] ;  /* 0x0000030000067ab9 */ /* 0x000fe20000000800 */
[----:B------:R-:W-:Y:S05]  /*0050*/  BSSY B0, `(.L_x_0) ;  /* 0x000001f000007945 */ /* 0x000fea0003800000 */
[----:B------:R-:W3:Y:S08]  /*0060*/  LDC R2, c[0x0][0x228] ;  /* 0x00008a00ff027b82 */ /* 0x000ef00000000800 */
[----:B------:R-:W4:Y:S08]  /*0070*/  LDC R10, c[0x0][0x230] ;  /* 0x00008c00ff0a7b82 */ /* 0x000f300000000800 */
[----:B------:R-:W-:Y:S01]  /*0080*/  S2UR UR26, SR_CTAID.Y ;  /* 0x00000000001a79c3 */ /* 0x000fe20000002600 */
[----:B--2---:R-:W-:-:S03]  /*0090*/  ULEA UR8, UR4, UR8, 0x18 ;  /* 0x0000000804087291 */ /* 0x004fc6000f8ec03f */
[----:B------:R-:W-:Y:S01]  /*00a0*/  ULDC UR4, c[0x0][0x10] ;  /* 0x0000040000047ab9 */ /* 0x000fe20000000800 */
[----:B-1----:R-:W-:-:S03]  /*00b0*/  LOP3.LUT R6, R0, 0xff, RZ, 0xc0, !PT ;  /* 0x000000ff00067812 */ /* 0x002fc600078ec0ff */
[----:B------:R-:W1:Y:S01]  /*00c0*/  S2UR UR5, SR_CTAID.Z ;  /* 0x00000000000579c3 */ /* 0x000e620000002700 */
[----:B---3--:R-:W-:Y:S01]  /*00d0*/  VIADD R2, R2, 0xffffffff ;  /* 0xffffffff02027836 */ /* 0x008fe20000000000 */
[C---:B------:R-:W-:Y:S02]  /*00e0*/  ISETP.GE.U32.AND P0, PT, R6.reuse, 0x20, PT ;  /* 0x000000200600780c */ /* 0x040fe40003f06070 */
[C---:B------:R-:W-:Y:S02]  /*00f0*/  ISETP.NE.U32.AND P2, PT, R6.reuse, RZ, PT ;  /* 0x000000ff0600720c */ /* 0x040fe40003f45070 */
[----:B------:R-:W-:Y:S02]  /*0100*/  LEA R14, R6, UR8, 0x2 ;  /* 0x00000008060e7c11 */ /* 0x000fe4000f8e10ff */
[----:B------:R-:W2:Y:S01]  /*0110*/  S2UR UR27, SR_CTAID.X ;  /* 0x00000000001b79c3 */ /* 0x000ea20000002500 */
[----:B----4-:R-:W-:-:S06]  /*0120*/  VIADD R11, R10, 0xffffffff ;  /* 0xffffffff0a0b7836 */ /* 0x010fcc0000000000 */
[----:B------:R3:W-:Y:S01]  /*0130*/  @!P0 STS [R14], RZ ;  /* 0x000000ff0e008388 */ /* 0x0007e20000000800 */
[----:B------:R-:W-:-:S03]  /*0140*/  NOP ;  /* 0x0000000000007918 */ /* 0x000fc60000000000 */
[----:B------:R3:W-:Y:S01]  /*0150*/  @!P2 STS [UR8+0x24], R2 ;  /* 0x00002402ff00a988 */ /* 0x0007e20008000808 */
[----:B-1----:R-:W-:-:S03]  /*0160*/  UIMAD UR4, UR5, UR4, UR26 ;  /* 0x00000004050472a4 */ /* 0x002fc6000f8e021a */
[----:B------:R3:W-:Y:S01]  /*0170*/  @!P2 STS [UR8+0x20], R11 ;  /* 0x0000200bff00a988 */ /* 0x0007e20008000808 */
[----:B--2---:R-:W-:-:S03]  /*0180*/  UIMAD UR4, UR4, UR6, UR27 ;  /* 0x00000006040472a4 */ /* 0x004fc6000f8e021b */
[----:B------:R-:W-:Y:S01]  /*0190*/  ULDC.64 UR6, c[0x0][0x250] ;  /* 0x0000940000067ab9 */ /* 0x000fe20000000a00 */
[----:B------:R-:W-:-:S04]  /*01a0*/  UIMAD UR4, UR4, 0x180, URZ ;  /* 0x00000180040478a4 */ /* 0x000fc8000f8e023f */
[----:B------:R-:W-:-:S04]  /*01b0*/  UIADD3 UR16, UP0, UR4, UR6, URZ ;  /* 0x0000000604107290 */ /* 0x000fc8000ff1e03f */
[----:B------:R-:W-:Y:S01]  /*01c0*/  ULEA.HI.X.SX32 UR17, UR4, UR7, 0x1, UP0 ;  /* 0x0000000704117291 */ /* 0x000fe200080f0e3f */
[----:B---3--:R-:W-:Y:S11]  /*01d0*/  @P2 BRA `(.L_x_1) ;  /* 0x0000000000182947 */ /* 0x008ff60003800000 */
[----:B------:R-:W1:Y:S01]  /*01e0*/  LDS R3, [UR8+0x8] ;  /* 0x00000808ff037984 */ /* 0x000e620008000800 */
[----:B------:R-:W2:Y:S01]  /*01f0*/  LDC.64 R8, c[0x0][0x210] ;  /* 0x00008400ff087b82 */ /* 0x000ea20000000a00 */
[----:B------:R-:W-:Y:S02]  /*0200*/  IMAD.MOV.U32 R4, RZ, RZ, 0x70 ;  /* 0x00000070ff047424 */ /* 0x000fe400078e00ff */
[----:B--2---:R2:W-:Y:S03]  /*0210*/  STS.64 [UR8], R8 ;  /* 0x00000008ff007988 */ /* 0x0045e60008000a08 */
[----:B-1----:R-:W-:-:S05]  /*0220*/  LOP3.LUT R3, R3, 0x10, R4, 0xd8, !PT ;  /* 0x0000001003037812 */ /* 0x002fca00078ed804 */
[----:B------:R2:W-:Y:S02]  /*0230*/  STS [UR8+0x8], R3 ;  /* 0x00000803ff007988 */ /* 0x0005e40008000808 */
.L_x_1:
[----:B------:R-:W-:Y:S05]  /*0240*/  BSYNC B0 ;  /* 0x0000000000007941 */ /* 0x000fea0003800000 */
.L_x_0:
[----:B------:R-:W-:Y:S04]  /*0250*/  BSSY B0, `(.L_x_2) ;  /* 0x000000a000007945 */ /* 0x000fe80003800000 */
[----:B------:R-:W-:Y:S05]  /*0260*/  @P2 BRA `(.L_x_3) ;  /* 0x0000000000202947 */ /* 0x000fea0003800000 */
[----:B--2---:R-:W1:Y:S01]  /*0270*/  LDS R3, [UR8+0x34] ;  /* 0x00003408ff037984 */ /* 0x004e620008000800 */
[----:B------:R-:W-:Y:S02]  /*0280*/  IMAD.MOV.U32 R4, RZ, RZ, 0x1f000000 ;  /* 0x1f000000ff047424 */ /* 0x000fe400078e00ff */
[----:B------:R-:W-:Y:S01]  /*0290*/  @!P2 IMAD.MOV.U32 R5, RZ, RZ, 0x7f ;  /* 0x0000007fff05a424 */ /* 0x000fe200078e00ff */
[----:B------:R-:W2:Y:S02]  /*02a0*/  @!P2 LDS R8, [UR8+0x38] ;  /* 0x00003808ff08a984 */ /* 0x000ea40008000800 */
[----:B-1----:R-:W-:Y:S02]  /*02b0*/  LOP3.LUT R3, R3, 0xff000000, R4, 0xb8, !PT ;  /* 0xff00000003037812 */ /* 0x002fe400078eb804 */
[----:B--2---:R-:W-:-:S03]  /*02c0*/  @!P2 LOP3.LUT R4, R8, 0xff, R5, 0xb8, !PT ;  /* 0x000000ff0804a812 */ /* 0x004fc600078eb805 */
[----:B------:R1:W-:Y:S04]  /*02d0*/  STS [UR8+0x34], R3 ;  /* 0x00003403ff007988 */ /* 0x0003e80008000808 */
[----:B------:R1:W-:Y:S02]  /*02e0*/  @!P2 STS [UR8+0x38], R4 ;  /* 0x00003804ff00a988 */ /* 0x0003e40008000808 */
.L_x_3:
[----:B------:R-:W-:Y:S05]  /*02f0*/  BSYNC B0 ;  /* 0x0000000000007941 */ /* 0x000fea0003800000 */
.L_x_2:
[----:B------:R-:W-:Y:S04]  /*0300*/  BSSY B0, `(.L_x_4) ;  /* 0x000000e000007945 */ /* 0x000fe80003800000 */
[----:B------:R-:W-:Y:S05]  /*0310*/  @P2 BRA `(.L_x_5) ;  /* 0x0000000000302947 */ /* 0x000fea0003800000 */
[----:B-1----:R-:W1:Y:S01]  /*0320*/  LDS R4, [UR8+0x34] ;  /* 0x00003408ff047984 */ /* 0x002e620008000800 */
[----:B------:R-:W3:Y:S03]  /*0330*/  LDC.64 R12, c[0x0][0x238] ;  /* 0x00008e00ff0c7b82 */ /* 0x000ee60000000a00 */
[----:B--2---:R-:W2:Y:S01]  /*0340*/  LDS R3, [UR8+0x1c] ;  /* 0x00001c08ff037984 */ /* 0x004ea20008000800 */
[C---:B---3--:R-:W-:Y:S01]  /*0350*/  SHF.L.U64.HI R8, R12.reuse, 0x1, R13 ;  /* 0x000000010c087819 */ /* 0x048fe2000001020d */
[----:B------:R-:W-:-:S03]  /*0360*/  IMAD.SHL.U32 R5, R12, 0x2, RZ ;  /* 0x000000020c057824 */ /* 0x000fc600078e00ff */
[--C-:B------:R-:W-:Y:S02]  /*0370*/  SHF.R.U32.HI R12, RZ, 0x4, R8.reuse ;  /* 0x00000004ff0c7819 */ /* 0x100fe40000011608 */
[----:B------:R-:W-:-:S05]  /*0380*/  SHF.R.U64 R5, R5, 0x4, R8 ;  /* 0x0000000405057819 */ /* 0x000fca0000001208 */
[----:B------:R3:W-:Y:S01]  /*0390*/  STS [UR8+0xc], R5 ;  /* 0x00000c05ff007988 */ /* 0x0007e20008000808 */
[----:B-1----:R-:W-:Y:S02]  /*03a0*/  LOP3.LUT R4, R4, 0x7, RZ, 0xb8, !PT ;  /* 0x0000000704047812 */ /* 0x002fe400078eb8ff */
[----:B--2---:R-:W-:-:S03]  /*03b0*/  LOP3.LUT R3, R3, 0xf, R12, 0xb8, !PT ;  /* 0x0000000f03037812 */ /* 0x004fc600078eb80c */
[----:B------:R3:W-:Y:S04]  /*03c0*/  STS [UR8+0x34], R4 ;  /* 0x00003404ff007988 */ /* 0x0007e80008000808 */
[----:B------:R3:W-:Y:S02]  /*03d0*/  STS [UR8+0x1c], R3 ;  /* 0x00001c03ff007988 */ /* 0x0007e40008000808 */
.L_x_5:
[----:B------:R-:W-:Y:S05]  /*03e0*/  BSYNC B0 ;  /* 0x0000000000007941 */ /* 0x000fea0003800000 */
.L_x_4:
[----:B------:R-:W-:Y:S04]  /*03f0*/  BSSY B1, `(.L_x_6) ;  /* 0x000001b000017945 */ /* 0x000fe80003800000 */
[----:B------:R-:W-:Y:S01]  /*0400*/  BSSY B0, `(.L_x_7) ;  /* 0x0000016000007945 */ /* 0x000fe20003800000 */
[----:B------:R-:W-:-:S03]  /*0410*/  IMAD.MOV.U32 R7, RZ, RZ, RZ ;  /* 0x000000ffff077224 */ /* 0x000fc600078e00ff */
[----:B------:R-:W-:Y:S05]  /*0420*/  @P2 BRA `(.L_x_8) ;  /* 0x0000000000202947 */ /* 0x000fea0003800000 */
[----:B-123--:R-:W1:Y:S02]  /*0430*/  LDS R3, [UR8+0x34] ;  /* 0x00003408ff037984 */ /* 0x00ee640008000800 */
[----:B-1----:R-:W-:-:S05]  /*0440*/  LOP3.LUT R3, R3, 0x38, RZ, 0xb8, !PT ;  /* 0x0000003803037812 */ /* 0x002fca00078eb8ff */
[----:B------:R1:W-:Y:S01]  /*0450*/  STS [UR8+0x34], R3 ;  /* 0x00003403ff007988 */ /* 0x0003e20008000808 */
[----:B------:R-:W-:Y:S05]  /*0460*/  @P2 BRA `(.L_x_9) ;  /* 0x0000000000202947 */ /* 0x000fea0003800000 */
[----:B-1----:R-:W1:Y:S01]  /*0470*/  LDS R3, [UR8+0x8] ;  /* 0x00000808ff037984 */ /* 0x002e620008000800 */
[----:B------:R-:W-:-:S05]  /*0480*/  IMAD.MOV.U32 R4, RZ, RZ, 0x780 ;  /* 0x00000780ff047424 */ /* 0x000fca00078e00ff */
[----:B-1----:R-:W-:-:S05]  /*0490*/  LOP3.LUT R3, R3, 0x300, R4, 0xd8, !PT ;  /* 0x0000030003037812 */ /* 0x002fca00078ed804 */
[----:B------:R4:W-:Y:S02]  /*04a0*/  STS [UR8+0x8], R3 ;  /* 0x00000803ff007988 */ /* 0x0009e40008000808 */
.L_x_8:
[----:B------:R-:W-:Y:S05]  /*04b0*/  @P2 BRA `(.L_x_10) ;  /* 0x0000000000282947 */ /* 0x000fea0003800000 */
[----:B-1234-:R-:W1:Y:S02]  /*04c0*/  LDS R3, [UR8+0x8] ;  /* 0x00000808ff037984 */ /* 0x01ee640008000800 */
[----:B-1----:R-:W-:-:S05]  /*04d0*/  LOP3.LUT R3, R3, 0x1800, RZ, 0xb8, !PT ;  /* 0x0000180003037812 */ /* 0x002fca00078eb8ff */
[----:B------:R2:W-:Y:S02]  /*04e0*/  STS [UR8+0x8], R3 ;  /* 0x00000803ff007988 */ /* 0x0005e40008000808 */
.L_x_9:
[----:B------:R-:W-:Y:S05]  /*04f0*/  @P2 BREAK B0 ;  /* 0x0000000000002942 */ /* 0x000fea0003800000 */
[----:B------:R-:W-:Y:S05]  /*0500*/  @P2 BRA `(.L_x_11) ;  /* 0x0000000000242947 */ /* 0x000fea0003800000 */
[----:B------:R-:W3:Y:S01]  /*0510*/  LDS R4, [UR8+0x8] ;  /* 0x00000808ff047984 */ /* 0x000ee20008000800 */
[----:B-12---:R-:W-:-:S05]  /*0520*/  IMAD.MOV.U32 R3, RZ, RZ, 0x6000 ;  /* 0x00006000ff037424 */ /* 0x006fca00078e00ff */
[----:B---3--:R-:W-:-:S04]  /*0530*/  LOP3.LUT R3, R4, 0x4000, R3, 0xd8, !PT ;  /* 0x0000400004037812 */ /* 0x008fc800078ed803 */
[----:B------:R-:W-:-:S05]  /*0540*/  LOP3.LUT R3, R3, 0x400000, RZ, 0xb8, !PT ;  /* 0x0040000003037812 */ /* 0x000fca00078eb8ff */
[----:B------:R5:W-:Y:S02]  /*0550*/  STS [UR8+0x8], R3 ;  /* 0x00000803ff007988 */ /* 0x000be40008000808 */
.L_x_10:
[----:B------:R-:W-:Y:S05]  /*0560*/  BSYNC B0 ;  /* 0x0000000000007941 */ /* 0x000fea0003800000 */
.L_x_7:
[----:B-12345:R-:W1:Y:S02]  /*0570*/  @!P2 LDS R3, [UR8+0x8] ;  /* 0x00000808ff03a984 */ /* 0x03ee640008000800 */
[----:B-1----:R-:W-:-:S05]  /*0580*/  @!P2 LOP3.LUT R3, R3, 0x8000, RZ, 0xb8, !PT ;  /* 0x000080000303a812 */ /* 0x002fca00078eb8ff */
[----:B------:R3:W-:Y:S02]  /*0590*/  @!P2 STS [UR8+0x8], R3 ;  /* 0x00000803ff00a988 */ /* 0x0007e40008000808 */
.L_x_11:
[----:B------:R-:W-:Y:S05]  /*05a0*/  BSYNC B1 ;  /* 0x0000000000017941 */ /* 0x000fea0003800000 */
.L_x_6:
[----:B------:R-:W-:Y:S05]  /*05b0*/  WARPSYNC.ALL ;  /* 0x0000000000007948 */ /* 0x000fea0003800000 */
[----:B-123--:R-:W1:Y:S02]  /*05c0*/  LDC R3, c[0x0][0x22c] ;  /* 0x00008b00ff037b82 */ /* 0x00ee640000000800 */
[----:B-1----:R-:W-:Y:S01]  /*05d0*/  VIADD R3, R3, 0xffffffff ;  /* 0xffffffff03037836 */ /* 0x002fe20000000000 */
[----:B------:R-:W-:Y:S06]  /*05e0*/  @P0 BRA `(.L_x_12) ;  /* 0x0000000000280947 */ /* 0x000fec0003800000 */
[----:B------:R-:W1:Y:S01]  /*05f0*/  S2R R4, SR_LANEID ;  /* 0x0000000000047919 */ /* 0x000e620000000000 */
[----:B------:R-:W-:Y:S05]  /*0600*/  WARPSYNC.ALL ;  /* 0x0000000000007948 */ /* 0x000fea0003800000 */
[----:B-1----:R-:W-:-:S05]  /*0610*/  IMAD.SHL.U32 R8, R4, 0x4, RZ ;  /* 0x0000000404087824 */ /* 0x002fca00078e00ff */
[----:B------:R-:W1:Y:S01]  /*0620*/  LDS R9, [R8+UR8] ;  /* 0x0000000808097984 */ /* 0x000e620008000800 */
[----:B------:R-:W-:-:S05]  /*0630*/  IADD3 R4, P1, R8, UR16, RZ ;  /* 0x0000001008047c10 */ /* 0x000fca000ff3e0ff */
[----:B------:R-:W-:-:S05]  /*0640*/  IMAD.X R5, RZ, RZ, UR17, P1 ;  /* 0x00000011ff057e24 */ /* 0x000fca00088e06ff */
[----:B-1----:R1:W2:Y:S01]  /*0650*/  ATOMG.E.EXCH.STRONG.GPU PT, RZ, [R4], R9 ;  /* 0x0000000904ff73a8 */ /* 0x0022a200041ee100 */
[----:B------:R-:W-:-:S04]  /*0660*/  DEPBAR {5,4,3,2,1,0} ;  /* 0x0000003f0000791a */ /* 0x000fc80000000000 */
[----:B------:R1:W-:Y:S01]  /*0670*/  UTMACCTL.IV [UR16] ;  /* 0x00000000100079b9 */ /* 0x0003e20008000000 */
[----:B------:R-:W-:Y:S01]  /*0680*/  NOP ;  /* 0x0000000000007918 */ /* 0x000fe20000000000 */
.L_x_12:
[----:B------:R-:W-:Y:S05]  /*0690*/  @P0 BRA `(.L_x_13) ;  /* 0x00000000000c0947 */ /* 0x000fea0003800000 */
[----:B------:R0:W-:Y:S01]  /*06a0*/  UTMACMDFLUSH ;  /* 0x00000000000079b7 */ /* 0x0001e20000000000 */
[----:B------:R-:W-:Y:S05]  /*06b0*/  @P0 BRA `(.L_x_13) ;  /* 0x0000000000040947 */ /* 0x000fea0003800000 */
[----:B------:R-:W-:-:S04]  /*06c0*/  DEPBAR.LE SB0, 0x0 ;  /* 0x000080000000791a */ /* 0x000fc80000000000 */
.L_x_13:
[----:B------:R-:W-:Y:S05]  /*06d0*/  WARPSYNC.ALL ;  /* 0x0000000000007948 */ /* 0x000fea0003800000 */
[----:B--2---:R-:W-:Y:S06]  /*06e0*/  BAR.SYNC.DEFER_BLOCKING 0x0 ;  /* 0x0000000000007b1d */ /* 0x004fec0000010000 */
[----:B------:R-:W-:Y:S02]  /*06f0*/  BSSY B1, `(.L_x_14) ;  /* 0x000000b000017945 */ /* 0x000fe40003800000 */
[----:B------:R-:W-:Y:S06]  /*0700*/  BAR.SYNC.DEFER_BLOCKING 0x0 ;  /* 0x0000000000007b1d */ /* 0x000fec0000010000 */
[----:B------:R2:W-:Y:S01]  /*0710*/  @!P0 STS [R14], RZ ;  /* 0x000000ff0e008388 */ /* 0x0005e20000000800 */
[----:B------:R-:W-:Y:S01]  /*0720*/  NOP ;  /* 0x0000000000007918 */ /* 0x000fe20000000000 */
[----:B------:R-:W-:Y:S05]  /*0730*/  @P2 BRA `(.L_x_15) ;  /* 0x0000000000182947 */ /* 0x000fea0003800000 */
[----:B-1----:R-:W1:Y:S01]  /*0740*/  LDS R4, [UR8+0x8] ;  /* 0x00000808ff047984 */ /* 0x002e620008000800 */
[----:B------:R-:W3:Y:S01]  /*0750*/  LDC.64 R8, c[0x0][0x218] ;  /* 0x00008600ff087b82 */ /* 0x000ee20000000a00 */
[----:B------:R-:W-:Y:S02]  /*0760*/  IMAD.MOV.U32 R5, RZ, RZ, 0x70 ;  /* 0x00000070ff057424 */ /* 0x000fe400078e00ff */
[----:B---3--:R3:W-:Y:S03]  /*0770*/  STS.64 [UR8], R8 ;  /* 0x00000008ff007988 */ /* 0x0087e60008000a08 */
[----:B-1----:R-:W-:-:S05]  /*0780*/  LOP3.LUT R4, R4, 0x10, R5, 0xd8, !PT ;  /* 0x0000001004047812 */ /* 0x002fca00078ed805 */
[----:B------:R3:W-:Y:S02]  /*0790*/  STS [UR8+0x8], R4 ;  /* 0x00000804ff007988 */ /* 0x0007e40008000808 */
.L_x_15:
[----:B-1----:R-:W-:Y:S05]  /*07a0*/  BSYNC B1 ;  /* 0x0000000000017941 */ /* 0x002fea0003800000 */
.L_x_14:
[----:B------:R-:W-:Y:S04]  /*07b0*/  BSSY B1, `(.L_x_16) ;  /* 0x000000a000017945 */ /* 0x000fe80003800000 */
[----:B------:R-:W-:Y:S05]  /*07c0*/  @P2 BRA `(.L_x_17) ;  /* 0x0000000000202947 */ /* 0x000fea0003800000 */
[----:B---3--:R-:W1:Y:S01]  /*07d0*/  LDS R4, [UR8+0x34] ;  /* 0x00003408ff047984 */ /* 0x008e620008000800 */
[----:B------:R-:W-:Y:S02]  /*07e0*/  IMAD.MOV.U32 R5, RZ, RZ, 0x3f000000 ;  /* 0x3f000000ff057424 */ /* 0x000fe400078e00ff */
[----:B------:R-:W-:Y:S01]  /*07f0*/  @!P2 IMAD.MOV.U32 R8, RZ, RZ, 0x1f ;  /* 0x0000001fff08a424 */ /* 0x000fe200078e00ff */
[----:B------:R-:W3:Y:S02]  /*0800*/  @!P2 LDS R9, [UR8+0x38] ;  /* 0x00003808ff09a984 */ /* 0x000ee40008000800 */
[----:B-1----:R-:W-:Y:S02]  /*0810*/  LOP3.LUT R4, R4, 0xff000000, R5, 0xb8, !PT ;  /* 0xff00000004047812 */ /* 0x002fe400078eb805 */
[----:B---3--:R-:W-:-:S03]  /*0820*/  @!P2 LOP3.LUT R5, R9, 0xff, R8, 0xb8, !PT ;  /* 0x000000ff0905a812 */ /* 0x008fc600078eb808 */
[----:B------:R1:W-:Y:S04]  /*0830*/  STS [UR8+0x34], R4 ;  /* 0x00003404ff007988 */ /* 0x0003e80008000808 */
[----:B------:R1:W-:Y:S02]  /*0840*/  @!P2 STS [UR8+0x38], R5 ;  /* 0x00003805ff00a988 */ /* 0x0003e40008000808 */
.L_x_17:
[----:B------:R-:W-:Y:S05]  /*0850*/  BSYNC B1 ;  /* 0x0000000000017941 */ /* 0x000fea0003800000 */
.L_x_16:
[----:B------:R-:W-:Y:S04]  /*0860*/  BSSY B1, `(.L_x_18) ;  /* 0x0000004000017945 */ /* 0x000fe80003800000 */
[----:B------:R-:W-:Y:S05]  /*0870*/  @P2 BRA `(.L_x_19) ;  /* 0x0000000000082947 */ /* 0x000fea0003800000 */
[----:B------:R4:W-:Y:S04]  /*0880*/  STS [UR8+0x24], R11 ;  /* 0x0000240bff007988 */ /* 0x0009e80008000808 */
[----:B------:R4:W-:Y:S02]  /*0890*/  STS [UR8+0x20], R3 ;  /* 0x00002003ff007988 */ /* 0x0009e40008000808 */
.L_x_19:
[----:B------:R-:W-:Y:S05]  /*08a0*/  BSYNC B1 ;  /* 0x0000000000017941 */ /* 0x000fea0003800000 */
.L_x_18:
[----:B------:R-:W-:Y:S04]  /*08b0*/  BSSY B1, `(.L_x_20) ;  /* 0x000000e000017945 */ /* 0x000fe80003800000 */
[----:B------:R-:W-:Y:S05]  /*08c0*/  @P2 BRA `(.L_x_21) ;  /* 0x0000000000302947 */ /* 0x000fea0003800000 */
[----:B-1----:R-:W1:Y:S01]  /*08d0*/  LDS R5, [UR8+0x34] ;  /* 0x00003408ff057984 */ /* 0x002e620008000800 */
[----:B---3--:R-:W3:Y:S03]  /*08e0*/  LDC.64 R8, c[0x0][0x240] ;  /* 0x00009000ff087b82 */ /* 0x008ee60000000a00 */
[----:B------:R-:W5:Y:S01]  /*08f0*/  LDS R4, [UR8+0x1c] ;  /* 0x00001c08ff047984 */ /* 0x000f620008000800 */
[C---:B---3--:R-:W-:Y:S01]  /*0900*/  SHF.L.U64.HI R9, R8.reuse, 0x1, R9 ;  /* 0x0000000108097819 */ /* 0x048fe20000010209 */
[----:B------:R-:W-:-:S03]  /*0910*/  IMAD.SHL.U32 R8, R8, 0x2, RZ ;  /* 0x0000000208087824 */ /* 0x000fc600078e00ff */
[--C-:B----4-:R-:W-:Y:S02]  /*0920*/  SHF.R.U32.HI R11, RZ, 0x4, R9.reuse ;  /* 0x00000004ff0b7819 */ /* 0x110fe40000011609 */
[----:B------:R-:W-:-:S05]  /*0930*/  SHF.R.U64 R8, R8, 0x4, R9 ;  /* 0x0000000408087819 */ /* 0x000fca0000001209 */
[----:B------:R3:W-:Y:S01]  /*0940*/  STS [UR8+0xc], R8 ;  /* 0x00000c08ff007988 */ /* 0x0007e20008000808 */
[----:B-1----:R-:W-:Y:S02]  /*0950*/  LOP3.LUT R5, R5, 0x7, RZ, 0xb8, !PT ;  /* 0x0000000705057812 */ /* 0x002fe400078eb8ff */
[----:B-----5:R-:W-:-:S03]  /*0960*/  LOP3.LUT R4, R4, 0xf, R11, 0xb8, !PT ;  /* 0x0000000f04047812 */ /* 0x020fc600078eb80b */
[----:B------:R3:W-:Y:S04]  /*0970*/  STS [UR8+0x34], R5 ;  /* 0x00003405ff007988 */ /* 0x0007e80008000808 */
[----:B------:R3:W-:Y:S02]  /*0980*/  STS [UR8+0x1c], R4 ;  /* 0x00001c04ff007988 */ /* 0x0007e40008000808 */
.L_x_21:
[----:B------:R-:W-:Y:S05]  /*0990*/  BSYNC B1 ;  /* 0x0000000000017941 */ /* 0x000fea0003800000 */
.L_x_20:
[----:B------:R-:W-:Y:S04]  /*09a0*/  BSSY B2, `(.L_x_22) ;  /* 0x000001a000027945 */ /* 0x000fe80003800000 */
[----:B------:R-:W-:Y:S04]  /*09b0*/  BSSY B1, `(.L_x_23) ;  /* 0x0000015000017945 */ /* 0x000fe80003800000 */
[----:B------:R-:W-:Y:S05]  /*09c0*/  @P2 BRA `(.L_x_24) ;  /* 0x0000000000202947 */ /* 0x000fea0003800000 */
[----:B-1-3--:R-:W1:Y:S02]  /*09d0*/  LDS R4, [UR8+0x34] ;  /* 0x00003408ff047984 */ /* 0x00ae640008000800 */
[----:B-1----:R-:W-:-:S05]  /*09e0*/  LOP3.LUT R4, R4, 0x38, RZ, 0xb8, !PT ;  /* 0x0000003804047812 */ /* 0x002fca00078eb8ff */
[----:B------:R1:W-:Y:S01]  /*09f0*/  STS [UR8+0x34], R4 ;  /* 0x00003404ff007988 */ /* 0x0003e20008000808 */
[----:B------:R-:W-:Y:S05]  /*0a00*/  @P2 BRA `(.L_x_25) ;  /* 0x0000000000202947 */ /* 0x000fea0003800000 */
[----:B-1----:R-:W1:Y:S01]  /*0a10*/  LDS R4, [UR8+0x8] ;  /* 0x00000808ff047984 */ /* 0x002e620008000800 */
[----:B------:R-:W-:-:S05]  /*0a20*/  IMAD.MOV.U32 R5, RZ, RZ, 0x780 ;  /* 0x00000780ff057424 */ /* 0x000fca00078e00ff */
[----:B-1----:R-:W-:-:S05]  /*0a30*/  LOP3.LUT R4, R4, 0x300, R5, 0xd8, !PT ;  /* 0x0000030004047812 */ /* 0x002fca00078ed805 */
[----:B------:R5:W-:Y:S02]  /*0a40*/  STS [UR8+0x8], R4 ;  /* 0x00000804ff007988 */ /* 0x000be40008000808 */
.L_x_24:
[----:B------:R-:W-:Y:S05]  /*0a50*/  @P2 BRA `(.L_x_26) ;  /* 0x0000000000282947 */ /* 0x000fea0003800000 */
[----:B-1-3-5:R-:W1:Y:S02]  /*0a60*/  LDS R4, [UR8+0x8] ;  /* 0x00000808ff047984 */ /* 0x02ae640008000800 */
[----:B-1----:R-:W-:-:S05]  /*0a70*/  LOP3.LUT R4, R4, 0x1800, RZ, 0xb8, !PT ;  /* 0x0000180004047812 */ /* 0x002fca00078eb8ff */
[----:B------:R3:W-:Y:S02]  /*0a80*/  STS [UR8+0x8], R4 ;  /* 0x00000804ff007988 */ /* 0x0007e40008000808 */
.L_x_25:
[----:B------:R-:W-:Y:S05]  /*0a90*/  @P2 BREAK B1 ;  /* 0x0000000000012942 */ /* 0x000fea0003800000 */
[----:B------:R-:W-:Y:S05]  /*0aa0*/  @P2 BRA `(.L_x_27) ;  /* 0x0000000000242947 */ /* 0x000fea0003800000 */
[----:B-1-3--:R-:W1:Y:S01]  /*0ab0*/  LDS R4, [UR8+0x8] ;  /* 0x00000808ff047984 */ /* 0x00ae620008000800 */
[----:B------:R-:W-:-:S05]  /*0ac0*/  IMAD.MOV.U32 R5, RZ, RZ, 0x6000 ;  /* 0x00006000ff057424 */ /* 0x000fca00078e00ff */
[----:B-1----:R-:W-:-:S04]  /*0ad0*/  LOP3.LUT R4, R4, 0x6000, R5, 0xd8, !PT ;  /* 0x0000600004047812 */ /* 0x002fc800078ed805 */
[----:B------:R-:W-:-:S05]  /*0ae0*/  LOP3.LUT R4, R4, 0x400000, RZ, 0xb8, !PT ;  /* 0x0040000004047812 */ /* 0x000fca00078eb8ff */
[----:B------:R1:W-:Y:S02]  /*0af0*/  STS [UR8+0x8], R4 ;  /* 0x00000804ff007988 */ /* 0x0003e40008000808 */
.L_x_26:
[----:B------:R-:W-:Y:S05]  /*0b00*/  BSYNC B1 ;  /* 0x0000000000017941 */ /* 0x000fea0003800000 */
.L_x_23:
[----:B-1-3-5:R-:W1:Y:S02]  /*0b10*/  @!P2 LDS R4, [UR8+0x8] ;  /* 0x00000808ff04a984 */ /* 0x02ae640008000800 */
[----:B-1----:R-:W-:-:S05]  /*0b20*/  @!P2 LOP3.LUT R4, R4, 0x8000, RZ, 0xb8, !PT ;  /* 0x000080000404a812 */ /* 0x002fca00078eb8ff */
[----:B------:R5:W-:Y:S02]  /*0b30*/  @!P2 STS [UR8+0x8], R4 ;  /* 0x00000804ff00a988 */ /* 0x000be40008000808 */
.L_x_27:
[----:B------:R-:W-:Y:S05]  /*0b40*/  BSYNC B2 ;  /* 0x0000000000027941 */ /* 0x000fea0003800000 */
.L_x_22:
[----:B------:R-:W-:Y:S05]  /*0b50*/  WARPSYNC.ALL ;  /* 0x0000000000007948 */ /* 0x000fea0003800000 */
[----:B------:R-:W-:-:S04]  /*0b60*/  UIADD3 UR5, UR4, 0x80, URZ ;  /* 0x0000008004057890 */ /* 0x000fc8000fffe03f */
[----:B------:R-:W-:-:S04]  /*0b70*/  UIADD3 UR18, UP0, UR5, UR6, URZ ;  /* 0x0000000605127290 */ /* 0x000fc8000ff1e03f */
[----:B------:R-:W-:Y:S01]  /*0b80*/  ULEA.HI.X.SX32 UR25, UR5, UR7, 0x1, UP0 ;  /* 0x0000000705197291 */ /* 0x000fe200080f0e3f */
[----:B------:R-:W-:Y:S11]  /*0b90*/  @P0 BRA `(.L_x_28) ;  /* 0x00000000002c0947 */ /* 0x000ff60003800000 */
[----:B-1-3-5:R-:W1:Y:S01]  /*0ba0*/  S2R R4, SR_LANEID ;  /* 0x0000000000047919 */ /* 0x02ae620000000000 */
[----:B------:R-:W-:Y:S05]  /*0bb0*/  WARPSYNC.ALL ;  /* 0x0000000000007948 */ /* 0x000fea0003800000 */
[----:B-1----:R-:W-:-:S05]  /*0bc0*/  IMAD.SHL.U32 R8, R4, 0x4, RZ ;  /* 0x0000000404087824 */ /* 0x002fca00078e00ff */
[----:B------:R-:W1:Y:S01]  /*0bd0*/  LDS R9, [R8+UR8] ;  /* 0x0000000808097984 */ /* 0x000e620008000800 */
[----:B------:R-:W-:Y:S01]  /*0be0*/  IADD3 R4, P1, R8, UR18, RZ ;  /* 0x0000001208047c10 */ /* 0x000fe2000ff3e0ff */
[----:B------:R-:W-:-:S04]  /*0bf0*/  UMOV UR19, UR25 ;  /* 0x0000001900137c82 */ /* 0x000fc80008000000 */
[----:B------:R-:W-:-:S05]  /*0c00*/  IMAD.X R5, RZ, RZ, UR25, P1 ;  /* 0x00000019ff057e24 */ /* 0x000fca00088e06ff */
[----:B-1----:R1:W3:Y:S01]  /*0c10*/  ATOMG.E.EXCH.STRONG.GPU PT, RZ, [R4], R9 ;  /* 0x0000000904ff73a8 */ /* 0x0022e200041ee100 */
[----:B------:R-:W-:-:S04]  /*0c20*/  DEPBAR {5,4,3,2,1,0} ;  /* 0x0000003f0000791a */ /* 0x000fc80000000000 */
[----:B------:R1:W-:Y:S01]  /*0c30*/  UTMACCTL.IV [UR18] ;  /* 0x00000000120079b9 */ /* 0x0003e20008000000 */
[----:B------:R-:W-:Y:S01]  /*0c40*/  NOP ;  /* 0x0000000000007918 */ /* 0x000fe20000000000 */
.L_x_28:
[----:B------:R-:W-:Y:S05]  /*0c50*/  @P0 BRA `(.L_x_29) ;  /* 0x00000000000c0947 */ /* 0x000fea0003800000 */
[----:B------:R0:W-:Y:S01]  /*0c60*/  UTMACMDFLUSH ;  /* 0x00000000000079b7 */ /* 0x0001e20000000000 */
[----:B------:R-:W-:Y:S05]  /*0c70*/  @P0 BRA `(.L_x_29) ;  /* 0x0000000000040947 */ /* 0x000fea0003800000 */
[----:B------:R-:W-:-:S04]  /*0c80*/  DEPBAR.LE SB0, 0x0 ;  /* 0x000080000000791a */ /* 0x000fc80000000000 */
.L_x_29:
[----:B------:R-:W-:Y:S05]  /*0c90*/  WARPSYNC.ALL ;  /* 0x0000000000007948 */ /* 0x000fea0003800000 */
[----:B---3--:R-:W-:Y:S06]  /*0ca0*/  BAR.SYNC.DEFER_BLOCKING 0x0 ;  /* 0x0000000000007b1d */ /* 0x008fec0000010000 */
[----:B------:R-:W-:Y:S02]  /*0cb0*/  BSSY B2, `(.L_x_30) ;  /* 0x000000b000027945 */ /* 0x000fe40003800000 */
[----:B------:R-:W-:Y:S06]  /*0cc0*/  BAR.SYNC.DEFER_BLOCKING 0x0 ;  /* 0x0000000000007b1d */ /* 0x000fec0000010000 */
[----:B------:R3:W-:Y:S01]  /*0cd0*/  @!P0 STS [R14], RZ ;  /* 0x000000ff0e008388 */ /* 0x0007e20000000800 */
[----:B------:R-:W-:Y:S01]  /*0ce0*/  NOP ;  /* 0x0000000000007918 */ /* 0x000fe20000000000 */
[----:B------:R-:W-:Y:S05]  /*0cf0*/  @P2 BRA `(.L_x_31) ;  /* 0x0000000000182947 */ /* 0x000fea0003800000 */
[----:B-1---5:R-:W1:Y:S01]  /*0d00*/  LDS R4, [UR8+0x8] ;  /* 0x00000808ff047984 */ /* 0x022e620008000800 */
[----:B------:R-:W5:Y:S01]  /*0d10*/  LDC.64 R8, c[0x0][0x220] ;  /* 0x00008800ff087b82 */ /* 0x000f620000000a00 */
[----:B------:R-:W-:Y:S02]  /*0d20*/  IMAD.MOV.U32 R5, RZ, RZ, 0x70 ;  /* 0x00000070ff057424 */ /* 0x000fe400078e00ff */
[----:B-----5:R5:W-:Y:S03]  /*0d30*/  STS.64 [UR8], R8 ;  /* 0x00000008ff007988 */ /* 0x020be60008000a08 */
[----:B-1----:R-:W-:-:S05]  /*0d40*/  LOP3.LUT R4, R4, 0x10, R5, 0xd8, !PT ;  /* 0x0000001004047812 */ /* 0x002fca00078ed805 */
[----:B------:R5:W-:Y:S02]  /*0d50*/  STS [UR8+0x8], R4 ;  /* 0x00000804ff007988 */ /* 0x000be40008000808 */
.L_x_31:
[----:B-1----:R-:W-:Y:S05]  /*0d60*/  BSYNC B2 ;  /* 0x0000000000027941 */ /* 0x002fea0003800000 */
.L_x_30:
[----:B------:R-:W-:Y:S04]  /*0d70*/  BSSY B3, `(.L_x_32) ;  /* 0x0000011000037945 */ /* 0x000fe80003800000 */
[----:B------:R-:W-:Y:S04]  /*0d80*/  BSSY B2, `(.L_x_33) ;  /* 0x000000e000027945 */ /* 0x000fe80003800000 */
[----:B------:R-:W-:Y:S05]  /*0d90*/  @P2 BRA `(.L_x_34) ;  /* 0x0000000000242947 */ /* 0x000fea0003800000 */
[----:B-----5:R-:W1:Y:S01]  /*0da0*/  LDS R4, [UR8+0x34] ;  /* 0x00003408ff047984 */ /* 0x020e620008000800 */
[----:B------:R-:W-:-:S05]  /*0db0*/  IMAD.MOV.U32 R5, RZ, RZ, 0x3f000000 ;  /* 0x3f000000ff057424 */ /* 0x000fca00078e00ff */
[----:B-1----:R-:W-:-:S05]  /*0dc0*/  LOP3.LUT R4, R4, 0xff000000, R5, 0xb8, !PT ;  /* 0xff00000004047812 */ /* 0x002fca00078eb805 */
[----:B------:R1:W-:Y:S01]  /*0dd0*/  STS [UR8+0x34], R4 ;  /* 0x00003404ff007988 */ /* 0x0003e20008000808 */
[----:B------:R-:W-:Y:S05]  /*0de0*/  @P2 BRA `(.L_x_35) ;  /* 0x00000000001c2947 */ /* 0x000fea0003800000 */
[----:B-1----:R-:W1:Y:S01]  /*0df0*/  LDS R4, [UR8+0x38] ;  /* 0x00003808ff047984 */ /* 0x002e620008000800 */
[----:B------:R-:W-:-:S05]  /*0e00*/  IMAD.MOV.U32 R5, RZ, RZ, 0x7f ;  /* 0x0000007fff057424 */ /* 0x000fca00078e00ff */
[----:B-1----:R-:W-:-:S05]  /*0e10*/  LOP3.LUT R4, R4, 0xff, R5, 0xb8, !PT ;  /* 0x000000ff04047812 */ /* 0x002fca00078eb805 */
[----:B------:R1:W-:Y:S02]  /*0e20*/  STS [UR8+0x38], R4 ;  /* 0x00003804ff007988 */ /* 0x0003e40008000808 */
.L_x_34:
[----:B------:R-:W-:Y:S05]  /*0e30*/  @P2 BREAK B2 ;  /* 0x0000000000022942 */ /* 0x000fea0003800000 */
[----:B------:R-:W-:Y:S05]  /*0e40*/  @P2 BRA `(.L_x_36) ;  /* 0x00000000000c2947 */ /* 0x000fea0003800000 */
[----:B------:R1:W-:Y:S02]  /*0e50*/  STS [UR8+0x20], R3 ;  /* 0x00002003ff007988 */ /* 0x0003e40008000808 */
.L_x_35:
[----:B------:R-:W-:Y:S05]  /*0e60*/  BSYNC B2 ;  /* 0x0000000000027941 */ /* 0x000fea0003800000 */
.L_x_33:
[----:B------:R1:W-:Y:S02]  /*0e70*/  @!P2 STS [UR8+0x24], R2 ;  /* 0x00002402ff00a988 */ /* 0x0003e40008000808 */
.L_x_36:
[----:B------:R-:W-:Y:S05]  /*0e80*/  BSYNC B3 ;  /* 0x0000000000037941 */ /* 0x000fea0003800000 */
.L_x_32:
[----:B------:R-:W-:Y:S05]  /*0e90*/  WARPSYNC.ALL ;  /* 0x0000000000007948 */ /* 0x000fea0003800000 */
[----:B------:R-:W-:Y:S04]  /*0ea0*/  BSSY B3, `(.L_x_37) ;  /* 0x000000e000037945 */ /* 0x000fe80003800000 */
[----:B------:R-:W-:Y:S05]  /*0eb0*/  @P2 BRA `(.L_x_38) ;  /* 0x0000000000302947 */ /* 0x000fea0003800000 */
[----:B-1--4-:R-:W1:Y:S01]  /*0ec0*/  LDS R3, [UR8+0x34] ;  /* 0x00003408ff037984 */ /* 0x012e620008000800 */
[----:B-----5:R-:W4:Y:S03]  /*0ed0*/  LDC.64 R4, c[0x0][0x248] ;  /* 0x00009200ff047b82 */ /* 0x020f260000000a00 */
[----:B------:R-:W5:Y:S01]  /*0ee0*/  LDS R2, [UR8+0x1c] ;  /* 0x00001c08ff027984 */ /* 0x000f620008000800 */
[C---:B----4-:R-:W-:Y:S01]  /*0ef0*/  SHF.L.U64.HI R5, R4.reuse, 0x1, R5 ;  /* 0x0000000104057819 */ /* 0x050fe20000010205 */
[----:B------:R-:W-:-:S03]  /*0f00*/  IMAD.SHL.U32 R4, R4, 0x2, RZ ;  /* 0x0000000204047824 */ /* 0x000fc600078e00ff */
[--C-:B------:R-:W-:Y:S02]  /*0f10*/  SHF.R.U32.HI R9, RZ, 0x4, R5.reuse ;  /* 0x00000004ff097819 */ /* 0x100fe40000011605 */
[----:B------:R-:W-:-:S05]  /*0f20*/  SHF.R.U64 R4, R4, 0x4, R5 ;  /* 0x0000000404047819 */ /* 0x000fca0000001205 */
[----:B------:R4:W-:Y:S01]  /*0f30*/  STS [UR8+0xc], R4 ;  /* 0x00000c04ff007988 */ /* 0x0009e20008000808 */
[----:B-1----:R-:W-:Y:S02]  /*0f40*/  LOP3.LUT R3, R3, 0x7, RZ, 0xb8, !PT ;  /* 0x0000000703037812 */ /* 0x002fe400078eb8ff */
[----:B-----5:R-:W-:-:S03]  /*0f50*/  LOP3.LUT R2, R2, 0xf, R9, 0xb8, !PT ;  /* 0x0000000f02027812 */ /* 0x020fc600078eb809 */
[----:B------:R4:W-:Y:S04]  /*0f60*/  STS [UR8+0x34], R3 ;  /* 0x00003403ff007988 */ /* 0x0009e80008000808 */
[----:B------:R4:W-:Y:S02]  /*0f70*/  STS [UR8+0x1c], R2 ;  /* 0x00001c02ff007988 */ /* 0x0009e40008000808 */
.L_x_38:
[----:B------:R-:W-:Y:S05]  /*0f80*/  BSYNC B3 ;  /* 0x0000000000037941 */ /* 0x000fea0003800000 */
.L_x_37:
[----:B------:R-:W-:Y:S04]  /*0f90*/  BSSY B3, `(.L_x_39) ;  /* 0x000001a000037945 */ /* 0x000fe80003800000 */
[----:B------:R-:W-:Y:S04]  /*0fa0*/  BSSY B4, `(.L_x_40) ;  /* 0x0000015000047945 */ /* 0x000fe80003800000 */
[----:B------:R-:W-:Y:S05]  /*0fb0*/  @P2 BRA `(.L_x_41) ;  /* 0x0000000000202947 */ /* 0x000fea0003800000 */
[----:B-1--4-:R-:W1:Y:S02]  /*0fc0*/  LDS R2, [UR8+0x34] ;  /* 0x00003408ff027984 */ /* 0x012e640008000800 */
[----:B-1----:R-:W-:-:S05]  /*0fd0*/  LOP3.LUT R2, R2, 0x38, RZ, 0xb8, !PT ;  /* 0x0000003802027812 */ /* 0x002fca00078eb8ff */
[----:B------:R1:W-:Y:S01]  /*0fe0*/  STS [UR8+0x34], R2 ;  /* 0x00003402ff007988 */ /* 0x0003e20008000808 */
[----:B------:R-:W-:Y:S05]  /*0ff0*/  @P2 BRA `(.L_x_42) ;  /* 0x0000000000202947 */ /* 0x000fea0003800000 */
[----:B-1----:R-:W1:Y:S01]  /*1000*/  LDS R2, [UR8+0x8] ;  /* 0x00000808ff027984 */ /* 0x002e620008000800 */
[----:B------:R-:W-:-:S05]  /*1010*/  IMAD.MOV.U32 R3, RZ, RZ, 0x780 ;  /* 0x00000780ff037424 */ /* 0x000fca00078e00ff */
[----:B-1----:R-:W-:-:S05]  /*1020*/  LOP3.LUT R2, R2, 0x300, R3, 0xd8, !PT ;  /* 0x0000030002027812 */ /* 0x002fca00078ed803 */
[----:B------:R1:W-:Y:S02]  /*1030*/  STS [UR8+0x8], R2 ;  /* 0x00000802ff007988 */ /* 0x0003e40008000808 */
.L_x_41:
[----:B------:R-:W-:Y:S05]  /*1040*/  @P2 BRA `(.L_x_43) ;  /* 0x0000000000282947 */ /* 0x000fea0003800000 */
[----:B-1--4-:R-:W1:Y:S02]  /*1050*/  LDS R2, [UR8+0x8] ;  /* 0x00000808ff027984 */ /* 0x012e640008000800 */
[----:B-1----:R-:W-:-:S05]  /*1060*/  LOP3.LUT R2, R2, 0x1800, RZ, 0xb8, !PT ;  /* 0x0000180002027812 */ /* 0x002fca00078eb8ff */
[----:B------:R4:W-:Y:S02]  /*1070*/  STS [UR8+0x8], R2 ;  /* 0x00000802ff007988 */ /* 0x0009e40008000808 */
.L_x_42:
[----:B------:R-:W-:Y:S05]  /*1080*/  @P2 BREAK B4 ;  /* 0x0000000000042942 */ /* 0x000fea0003800000 */
[----:B------:R-:W-:Y:S05]  /*1090*/  @P2 BRA `(.L_x_44) ;  /* 0x0000000000242947 */ /* 0x000fea0003800000 */
[----:B-1--4-:R-:W1:Y:S01]  /*10a0*/  LDS R2, [UR8+0x8] ;  /* 0x00000808ff027984 */ /* 0x012e620008000800 */
[----:B------:R-:W-:-:S05]  /*10b0*/  IMAD.MOV.U32 R3, RZ, RZ, 0x6000 ;  /* 0x00006000ff037424 */ /* 0x000fca00078e00ff */
[----:B-1----:R-:W-:-:S04]  /*10c0*/  LOP3.LUT R2, R2, 0x6000, R3, 0xd8, !PT ;  /* 0x0000600002027812 */ /* 0x002fc800078ed803 */
[----:B------:R-:W-:-:S05]  /*10d0*/  LOP3.LUT R2, R2, 0x400000, RZ, 0xb8, !PT ;  /* 0x0040000002027812 */ /* 0x000fca00078eb8ff */
[----:B------:R1:W-:Y:S02]  /*10e0*/  STS [UR8+0x8], R2 ;  /* 0x00000802ff007988 */ /* 0x0003e40008000808 */
.L_x_43:
[----:B------:R-:W-:Y:S05]  /*10f0*/  BSYNC B4 ;  /* 0x0000000000047941 */ /* 0x000fea0003800000 */
.L_x_40:
[----:B-1--4-:R-:W1:Y:S02]  /*1100*/  @!P2 LDS R2, [UR8+0x8] ;  /* 0x00000808ff02a984 */ /* 0x012e640008000800 */
[----:B-1----:R-:W-:-:S05]  /*1110*/  @!P2 LOP3.LUT R2, R2, 0x8000, RZ, 0xb8, !PT ;  /* 0x000080000202a812 */ /* 0x002fca00078eb8ff */
[----:B------:R1:W-:Y:S02]  /*1120*/  @!P2 STS [UR8+0x8], R2 ;  /* 0x00000802ff00a988 */ /* 0x0003e40008000808 */
.L_x_44:
[----:B------:R-:W-:Y:S05]  /*1130*/  BSYNC B3 ;  /* 0x0000000000037941 */ /* 0x000fea0003800000 */
.L_x_39:
[----:B------:R-:W-:Y:S05]  /*1140*/  WARPSYNC.ALL ;  /* 0x0000000000007948 */ /* 0x000fea0003800000 */
[----:B------:R-:W-:Y:S01]  /*1150*/  UIADD3 UR4, UR4, 0x100, URZ ;  /* 0x0000010004047890 */ /* 0x000fe2000fffe03f */
[----:B------:R-:W-:Y:S02]  /*1160*/  ISETP.GE.AND P1, PT, R10, 0x1, PT ;  /* 0x000000010a00780c */ /* 0x000fe40003f26270 */
[----:B------:R-:W-:Y:S02]  /*1170*/  CS2R R24, SRZ ;  /* 0x0000000000187805 */ /* 0x000fe4000001ff00 */
[----:B------:R-:W-:Y:S01]  /*1180*/  CS2R R26, SRZ ;  /* 0x00000000001a7805 */ /* 0x000fe2000001ff00 */
[----:B------:R-:W-:Y:S01]  /*1190*/  UIADD3 UR19, UP0, UR4, UR6, URZ ;  /* 0x0000000604137290 */ /* 0x000fe2000ff1e03f */
[----:B------:R-:W-:-:S03]  /*11a0*/  IMAD.MOV.U32 R28, RZ, RZ, RZ ;  /* 0x000000ffff1c7224 */ /* 0x000fc600078e00ff */
[----:B------:R-:W-:Y:S01]  /*11b0*/  ULEA.HI.X.SX32 UR24, UR4, UR7, 0x1, UP0 ;  /* 0x0000000704187291 */ /* 0x000fe200080f0e3f */
[----:B------:R-:W-:Y:S11]  /*11c0*/  @P0 BRA `(.L_x_45) ;  /* 0x0000000000300947 */ /* 0x000ff60003800000 */
[----:B-1--4-:R-:W5:Y:S01]  /*11d0*/  S2R R2, SR_LANEID ;  /* 0x0000000000027919 */ /* 0x012f620000000000 */
[----:B------:R-:W-:Y:S05]  /*11e0*/  WARPSYNC.ALL ;  /* 0x0000000000007948 */ /* 0x000fea0003800000 */
[----:B-----5:R-:W-:-:S05]  /*11f0*/  IMAD.SHL.U32 R4, R2, 0x4, RZ ;  /* 0x0000000402047824 */ /* 0x020fca00078e00ff */
[----:B------:R-:W1:Y:S01]  /*1200*/  LDS R5, [R4+UR8] ;  /* 0x0000000804057984 */ /* 0x000e620008000800 */
[----:B------:R-:W-:Y:S01]  /*1210*/  IADD3 R2, P3, R4, UR19, RZ ;  /* 0x0000001304027c10 */ /* 0x000fe2000ff7e0ff */
[----:B------:R-:W-:-:S04]  /*1220*/  UMOV UR4, UR19 ;  /* 0x0000001300047c82 */ /* 0x000fc80008000000 */
[----:B------:R-:W-:Y:S01]  /*1230*/  IMAD.X R3, RZ, RZ, UR24, P3 ;  /* 0x00000018ff037e24 */ /* 0x000fe200098e06ff */
[----:B------:R-:W-:-:S04]  /*1240*/  UMOV UR5, UR24 ;  /* 0x0000001800057c82 */ /* 0x000fc80008000000 */
[----:B-1----:R1:W4:Y:S01]  /*1250*/  ATOMG.E.EXCH.STRONG.GPU PT, RZ, [R2], R5 ;  /* 0x0000000502ff73a8 */ /* 0x00232200041ee100 */
[----:B------:R-:W-:-:S04]  /*1260*/  DEPBAR {5,4,3,2,1,0} ;  /* 0x0000003f0000791a */ /* 0x000fc80000000000 */
[----:B------:R1:W-:Y:S01]  /*1270*/  UTMACCTL.IV [UR4] ;  /* 0x00000000040079b9 */ /* 0x0003e20008000000 */
[----:B------:R-:W-:Y:S01]  /*1280*/  NOP ;  /* 0x0000000000007918 */ /* 0x000fe20000000000 */
.L_x_45:
[----:B------:R-:W-:Y:S05]  /*1290*/  @P0 BRA `(.L_x_46) ;  /* 0x00000000000c0947 */ /* 0x000fea0003800000 */
[----:B------:R0:W-:Y:S01]  /*12a0*/  UTMACMDFLUSH ;  /* 0x00000000000079b7 */ /* 0x0001e20000000000 */
[----:B------:R-:W-:Y:S05]  /*12b0*/  @P0 BRA `(.L_x_46) ;  /* 0x0000000000040947 */ /* 0x000fea0003800000 */
[----:B------:R-:W-:-:S04]  /*12c0*/  DEPBAR.LE SB0, 0x0 ;  /* 0x000080000000791a */ /* 0x000fc80000000000 */
.L_x_46:
[----:B------:R-:W-:Y:S05]  /*12d0*/  WARPSYNC.ALL ;  /* 0x0000000000007948 */ /* 0x000fea0003800000 */
[----:B----4-:R-:W-:Y:S01]  /*12e0*/  BAR.SYNC.DEFER_BLOCKING 0x0 ;  /* 0x0000000000007b1d */ /* 0x010fe20000010000 */
[----:B------:R-:W-:Y:S01]  /*12f0*/  USHF.L.U32 UR11, UR27, 0x7, URZ ;  /* 0x000000071b0b7899 */ /* 0x000fe2000800063f */
[----:B------:R-:W-:Y:S01]  /*1300*/  IMAD.MOV.U32 R29, RZ, RZ, RZ ;  /* 0x000000ffff1d7224 */ /* 0x000fe200078e00ff */
[----:B------:R-:W-:Y:S01]  /*1310*/  USHF.L.U32 UR22, UR26, 0x6, URZ ;  /* 0x000000061a167899 */ /* 0x000fe2000800063f */
[----:B------:R-:W-:Y:S02]  /*1320*/  CS2R R30, SRZ ;  /* 0x00000000001e7805 */ /* 0x000fe4000001ff00 */
[----:B------:R-:W-:Y:S01]  /*1330*/  CS2R R32, SRZ ;  /* 0x0000000000207805 */ /* 0x000fe2000001ff00 */
[----:B------:R-:W-:Y:S01]  /*1340*/  VOTEU.ALL UP0, P2 ;  /* 0x00000000003f7886 */ /* 0x000fe20001000000 */
[----:B-1----:R-:W-:Y:S01]  /*1350*/  UMOV UR4, 0x1 ;  /* 0x0000000100047882 */ /* 0x002fe20000000000 */
[----:B------:R-:W-:-:S02]  /*1360*/  CS2R R34, SRZ ;  /* 0x0000000000227805 */ /* 0x000fc4000001ff00 */
[----:B------:R-:W-:Y:S02]  /*1370*/  CS2R R36, SRZ ;  /* 0x0000000000247805 */ /* 0x000fe4000001ff00 */
[----:B------:R-:W-:Y:S01]  /*1380*/  CS2R R38, SRZ ;  /* 0x0000000000267805 */ /* 0x000fe2000001ff00 */
[----:B------:R-:W-:-:S04]  /*1390*/  @!UP0 UIADD3 UR4, -UR4, 0x100000, URZ ;  /* 0x0010000004048890 */ /* 0x000fc8000fffe13f */
[----:B------:R-:W-:Y:S02]  /*13a0*/  @!UP0 USHF.L.U32 UR5, UR4, 0xb, URZ ;  /* 0x0000000b04058899 */ /* 0x000fe4000800063f */
[----:B------:R-:W-:Y:S01]  /*13b0*/  @!UP0 USHF.L.U32 UR4, UR4, 0x1, URZ ;  /* 0x0000000104048899 */ /* 0x000fe2000800063f */
[----:B------:R-:W-:Y:S01]  /*13c0*/  CS2R R40, SRZ ;  /* 0x0000000000287805 */ /* 0x000fe2000001ff00 */
[----:B------:R-:W-:Y:S01]  /*13d0*/  VOTEU.ALL UP0, P2 ;  /* 0x00000000003f7886 */ /* 0x000fe20001000000 */
[----:B------:R-:W-:Y:S02]  /*13e0*/  CS2R R42, SRZ ;  /* 0x00000000002a7805 */ /* 0x000fe4000001ff00 */
[----:B------:R-:W-:Y:S02]  /*13f0*/  CS2R R44, SRZ ;  /* 0x00000000002c7805 */ /* 0x000fe4000001ff00 */
[----:B------:R-:W-:Y:S02]  /*1400*/  CS2R R46, SRZ ;  /* 0x00000000002e7805 */ /* 0x000fe4000001ff00 */
[----:B------:R-:W-:-:S02]  /*1410*/  CS2R R48, SRZ ;  /* 0x0000000000307805 */ /* 0x000fc4000001ff00 */
[----:B------:R-:W-:Y:S02]  /*1420*/  CS2R R50, SRZ ;  /* 0x0000000000327805 */ /* 0x000fe4000001ff00 */
[----:B------:R-:W-:Y:S02]  /*1430*/  CS2R R52, SRZ ;  /* 0x0000000000347805 */ /* 0x000fe4000001ff00 */
[----:B------:R-:W-:Y:S01]  /*1440*/  CS2R R54, SRZ ;  /* 0x0000000000367805 */ /* 0x000fe2000001ff00 */
[----:B------:R-:W1:Y:S02]  /*1450*/  FENCE.VIEW.ASYNC.S ;  /* 0x00000000000073c6 */ /* 0x000e640000000000 */
[----:B-1----:R1:W4:Y:S01]  /*1460*/  @!UP0 SYNCS.EXCH.64 URZ, [UR8+0x3000], UR4 ;  /* 0x00300004083f85b2 */ /* 0x0023220008000100 */
[----:B------:R-:W-:Y:S05]  /*1470*/  @!P1 BRA `(.L_x_47) ;  /* 0x0000000400309947 */ /* 0x000fea0003800000 */
[----:B------:R-:W-:Y:S01]  /*1480*/  SHF.R.U32.HI R2, RZ, 0x5, R0 ;  /* 0x00000005ff027819 */ /* 0x000fe20000011600 */
[----:B-1----:R-:W-:Y:S01]  /*1490*/  UIADD3 UR4, UR8, 0x2000, URZ ;  /* 0x0000200008047890 */ /* 0x002fe2000fffe03f */
[----:B------:R-:W-:Y:S02]  /*14a0*/  CS2R R24, SRZ ;  /* 0x0000000000187805 */ /* 0x000fe4000001ff00 */
[----:B------:R-:W-:Y:S02]  /*14b0*/  CS2R R26, SRZ ;  /* 0x00000000001a7805 */ /* 0x000fe4000001ff00 */
[----:B------:R-:W-:Y:S01]  /*14c0*/  R2UR UR32, R2 ;  /* 0x00000000022072ca */ /* 0x000fe200000e0000 */
[----:B------:R-:W-:Y:S01]  /*14d0*/  USHF.R.U32.HI UR4, URZ, 0x4, UR4 ;  /* 0x000000043f047899 */ /* 0x000fe20008011604 */
[----:B------:R-:W-:Y:S02]  /*14e0*/  CS2R R28, SRZ ;  /* 0x00000000001c7805 */ /* 0x000fe4000001ff00 */
[----:B------:R-:W-:-:S02]  /*14f0*/  CS2R R30, SRZ ;  /* 0x00000000001e7805 */ /* 0x000fc4000001ff00 */
[----:B------:R-:W-:Y:S01]  /*1500*/  CS2R R32, SRZ ;  /* 0x0000000000207805 */ /* 0x000fe2000001ff00 */
[----:B------:R-:W-:Y:S01]  /*1510*/  USGXT.U32 UR4, UR4, 0xe ;  /* 0x0000000e0404789a */ /* 0x000fe20008000000 */
[----:B------:R-:W-:Y:S02]  /*1520*/  CS2R R34, SRZ ;  /* 0x0000000000227805 */ /* 0x000fe4000001ff00 */
[----:B------:R-:W-:Y:S02]  /*1530*/  CS2R R36, SRZ ;  /* 0x0000000000247805 */ /* 0x000fe4000001ff00 */
[----:B------:R-:W-:Y:S02]  /*1540*/  CS2R R38, SRZ ;  /* 0x0000000000267805 */ /* 0x000fe4000001ff00 */
[----:B------:R-:W-:Y:S02]  /*1550*/  CS2R R40, SRZ ;  /* 0x0000000000287805 */ /* 0x000fe4000001ff00 */
[----:B------:R-:W-:-:S02]  /*1560*/  CS2R R42, SRZ ;  /* 0x00000000002a7805 */ /* 0x000fc4000001ff00 */
[----:B------:R-:W-:Y:S02]  /*1570*/  CS2R R44, SRZ ;  /* 0x00000000002c7805 */ /* 0x000fe4000001ff00 */
[----:B------:R-:W-:Y:S02]  /*1580*/  CS2R R46, SRZ ;  /* 0x00000000002e7805 */ /* 0x000fe4000001ff00 */
[----:B------:R-:W-:Y:S02]  /*1590*/  CS2R R48, SRZ ;  /* 0x0000000000307805 */ /* 0x000fe4000001ff00 */
[----:B------:R-:W-:Y:S02]  /*15a0*/  CS2R R50, SRZ ;  /* 0x0000000000327805 */ /* 0x000fe4000001ff00 */
[----:B------:R-:W-:Y:S02]  /*15b0*/  CS2R R52, SRZ ;  /* 0x0000000000347805 */ /* 0x000fe4000001ff00 */
[----:B------:R-:W-:Y:S01]  /*15c0*/  CS2R R54, SRZ ;  /* 0x0000000000367805 */ /* 0x000fe2000001ff00 */
[----:B------:R-:W-:Y:S01]  /*15d0*/  UMOV UR14, 0x80 ;  /* 0x00000080000e7882 */ /* 0x000fe20000000000 */
[----:B------:R-:W-:Y:S01]  /*15e0*/  UMOV UR15, 0x40000040 ;  /* 0x40000040000f7882 */ /* 0x000fe20000000000 */
[----:B------:R-:W-:Y:S01]  /*15f0*/  UMOV UR5, URZ ;  /* 0x0000003f00057c82 */ /* 0x000fe20008000000 */
[----:B------:R-:W-:Y:S01]  /*1600*/  UMOV UR10, URZ ;  /* 0x0000003f000a7c82 */ /* 0x000fe20008000000 */
[----:B------:R-:W-:-:S12]  /*1610*/  UIADD3.64 UR14, UR4, UR14, URZ ;  /* 0x0000000e040e7297 */ /* 0x000fd8000fffe03f */
.L_x_49:
[----:B----4-:R-:W-:Y:S01]  /*1620*/  BAR.SYNC.DEFER_BLOCKING 0x0 ;  /* 0x0000000000007b1d */ /* 0x010fe20000010000 */
[----:B------:R-:W-:Y:S01]  /*1630*/  @!P2 IMAD.MOV.U32 R2, RZ, RZ, 0x3000 ;  /* 0x00003000ff02a424 */ /* 0x000fe200078e00ff */
[----:B------:R-:W-:Y:S02]  /*1640*/  ELECT P0, URZ, PT ;  /* 0x00000000003f782f */ /* 0x000fe40003800000 */
[----:B------:R-:W-:Y:S02]  /*1650*/  ELECT P1, URZ, PT ;  /* 0x00000000003f782f */ /* 0x000fe40003820000 */
[C---:B------:R-:W-:Y:S01]  /*1660*/  ISETP.LT.U32.AND P0, PT, R6.reuse, 0x20, P0 ;  /* 0x000000200600780c */ /* 0x040fe20000701070 */
[----:B------:R-:W-:Y:S01]  /*1670*/  UMOV UR23, UR10 ;  /* 0x0000000a00177c82 */ /* 0x000fe20008000000 */
[----:B------:R-:W-:-:S11]  /*1680*/  ISETP.LT.U32.AND P1, PT, R6, 0x20, P1 ;  /* 0x000000200600780c */ /* 0x000fd60000f21070 */
[----:B------:R-:W-:Y:S01]  /*1690*/  VOTEU.ANY UP0, P0 ;  /* 0x00000000003f7886 */ /* 0x000fe20000000100 */
[----:B------:R-:W-:Y:S01]  /*16a0*/  VOTEU.ANY UP2, P0 ;  /* 0x00000000003f7886 */ /* 0x000fe20000040100 */
[----:B------:R-:W-:Y:S01]  /*16b0*/  VOTEU.ANY UP1, P1 ;  /* 0x00000000003f7886 */ /* 0x000fe20000820100 */
[----:B------:R-:W-:Y:S01]  /*16c0*/  VOTEU.ANY UP3, P1 ;  /* 0x00000000003f7886 */ /* 0x000fe20000860100 */
[----:B------:R1:W-:Y:S01]  /*16d0*/  @!P2 SYNCS.ARRIVE.TRANS64 RZ, [UR8+0x3000], R2 ;  /* 0x00300002ffffa9a7 */ /* 0x0003e20008000008 */
[----:B------:R4:W-:Y:S06]  /*16e0*/  MEMBAR.ALL.CTA ;  /* 0x0000000000007992 */ /* 0x0009ec0000008000 */
[----:B----4-:R-:W4:Y:S01]  /*16f0*/  FENCE.VIEW.ASYNC.S ;  /* 0x00000000000073c6 */ /* 0x010f220000000000 */
[----:B------:R-:W-:Y:S01]  /*1700*/  @UP0 UIADD3 UR9, UR8, 0x3000, URZ ;  /* 0x0000300008090890 */ /* 0x000fe2000fffe03f */
[----:B------:R-:W-:Y:S01]  /*1710*/  @UP0 UMOV UR6, UR16 ;  /* 0x0000001000060c82 */ /* 0x000fe20008000000 */
[----:B------:R-:W-:Y:S01]  /*1720*/  @UP0 UMOV UR7, UR17 ;  /* 0x0000001100070c82 */ /* 0x000fe20008000000 */
[----:B------:R-:W-:-:S02]  /*1730*/  @UP1 UIADD3 UR20, UR8, 0x2000, URZ ;  /* 0x0000200008141890 */ /* 0x000fc4000fffe03f */
[----:B------:R-:W-:Y:S01]  /*1740*/  @UP1 UIADD3 UR21, UR8, 0x3000, URZ ;  /* 0x0000300008151890 */ /* 0x000fe2000fffe03f */
[----:B-1----:R-:W-:Y:S01]  /*1750*/  SHF.L.U32 R2, R7, 0x1f, RZ ;  /* 0x0000001f07027819 */ /* 0x002fe200000006ff */
[----:B------:R-:W-:Y:S01]  /*1760*/  @UP1 UMOV UR12, UR18 ;  /* 0x00000012000c1c82 */ /* 0x000fe20008000000 */
[----:B------:R-:W-:Y:S01]  /*1770*/  @UP1 UMOV UR13, UR25 ;  /* 0x00000019000d1c82 */ /* 0x000fe20008000000 */
[----:B----4-:R-:W-:Y:S06]  /*1780*/  BAR.SYNC.DEFER_BLOCKING 0x0 ;  /* 0x0000000000007b1d */ /* 0x010fec0000010000 */
[----:B------:R1:W-:Y:S02]  /*1790*/  @UP2 UTMALDG.2D [UR8], [UR6] ;  /* 0x00000008060025b4 */ /* 0x0003e40008008000 */
[----:B------:R-:W-:Y:S06]  /*17a0*/  BAR.SYNC.DEFER_BLOCKING 0x0 ;  /* 0x0000000000007b1d */ /* 0x000fec0000010000 */
[----:B------:R1:W-:Y:S02]  /*17b0*/  @UP3 UTMALDG.2D [UR20], [UR12] ;  /* 0x000000140c0035b4 */ /* 0x0003e40008008000 */
[----:B------:R-:W-:Y:S06]  /*17c0*/  BAR.SYNC.DEFER_BLOCKING 0x0 ;  /* 0x0000000000007b1d */ /* 0x000fec0000010000 */
[----:B------:R-:W4:Y:S02]  /*17d0*/  SYNCS.PHASECHK.TRANS64.TRYWAIT P0, [UR8+0x3000], R2 ;  /* 0x00300002ff0075a7 */ /* 0x000f240008000148 */
[----:B-1--4-:R-:W-:Y:S05]  /*17e0*/  @!P0 BRA `(.L_x_48) ;  /* 0x0000000400308947 */ /* 0x012fea0003800000 */
.L_x_50:
[----:B------:R-:W-:Y:S01]  /*17f0*/  USHF.L.U32 UR6, UR32, 0x6, URZ ;  /* 0x0000000620067899 */ /* 0x000fe2000800063f */
[----:B------:R-:W-:Y:S02]  /*1800*/  WARPGROUP.DEPBAR.LE gsb0, 0x0 ;  /* 0x00008000000079c5 */ /* 0x000fe40000010000 */
[----:B------:R-:W-:Y:S01]  /*1810*/  WARPGROUP.ARRIVE ;  /* 0x00000000000079c5 */ /* 0x000fe20000000000 */
[----:B------:R-:W-:Y:S01]  /*1820*/  ULOP3.LUT UR6, UR6, 0x100, URZ, 0xc0, !UPT ;  /* 0x0000010006067892 */ /* 0x000fe2000f8ec03f */
[----:B------:R-:W1:Y:S01]  /*1830*/  LDC R2, c[0x0][0x230] ;  /* 0x00008c00ff027b82 */ /* 0x000e620000000800 */
[----:B------:R-:W-:Y:S01]  /*1840*/  UMOV UR30, UR4 ;  /* 0x00000004001e7c82 */ /* 0x000fe20008000000 */
[----:B------:R-:W-:Y:S01]  /*1850*/  UMOV UR31, 0x40000040 ;  /* 0x40000040001f7882 */ /* 0x000fe20000000000 */
[----:B------:R-:W-:Y:S01]  /*1860*/  ULEA.HI UR6, UR8, UR6, URZ, 0x1c ;  /* 0x0000000608067291 */ /* 0x000fe2000f8fe03f */
[----:B------:R-:W-:Y:S01]  /*1870*/  LOP3.LUT R7, R7, 0x1, RZ, 0x3c, !PT ;  /* 0x0000000107077812 */ /* 0x000fe200078e3cff */
[----:B------:R-:W-:Y:S01]  /*1880*/  UMOV UR29, 0x80000020 ;  /* 0x80000020001d7882 */ /* 0x000fe20000000000 */
[----:B------:R-:W-:-:S02]  /*1890*/  UIADD3 UR10, UR10, 0x20, URZ ;  /* 0x000000200a0a7890 */ /* 0x000fc4000fffe03f */
[----:B------:R-:W-:Y:S01]  /*18a0*/  ULOP3.LUT UR6, UR6, 0x3fff, URZ, 0xc0, !UPT ;  /* 0x00003fff06067892 */ /* 0x000fe2000f8ec03f */
[----:B------:R-:W-:Y:S01]  /*18b0*/  UMOV UR12, 0xfffffffe ;  /* 0xfffffffe000c7882 */ /* 0x000fe20000000000 */
[----:B------:R-:W-:Y:S01]  /*18c0*/  UMOV UR13, 0x7fffffdf ;  /* 0x7fffffdf000d7882 */ /* 0x000fe20000000000 */
[----:B------:R-:W-:Y:S02]  /*18d0*/  UMOV UR7, URZ ;  /* 0x0000003f00077c82 */ /* 0x000fe40008000000 */
[----:B------:R-:W-:Y:S02]  /*18e0*/  UIADD3.64 UR12, UR6, -UR12, URZ ;  /* 0x8000000c060c7297 */ /* 0x000fe4000fffe03f */
[----:B------:R-:W-:Y:S02]  /*18f0*/  UMOV UR28, UR6 ;  /* 0x00000006001c7c82 */ /* 0x000fe40008000000 */
[----:B------:R-:W-:Y:S01]  /*1900*/  HGMMA.64x64x16.F32 R24, gdesc[UR28].tnspB, R24 ;  /* 0x40e000001c1879f0 */ /* 0x000fe20008700818 */
[----:B-1----:R-:W-:-:S04]  /*1910*/  ISETP.LE.AND P0, PT, R2, UR10, PT ;  /* 0x0000000a02007c0c */ /* 0x002fc8000bf03270 */
[----:B------:R-:W-:Y:S09]  /*1920*/  HGMMA.64x64x16.F32 R24, gdesc[UR12].tnspB, R24, gsb0 ;  /* 0x40e000000c1879f0 */ /* 0x000ff20008000818 */
[----:B------:R-:W-:Y:S05]  /*1930*/  @!P0 BRA `(.L_x_49) ;  /* 0xfffffffc00388947 */ /* 0x000fea000383ffff */
.L_x_47:
[----:B------:R-:W-:Y:S02]  /*1940*/  WARPGROUP.DEPBAR.LE gsb0, 0x0 ;  /* 0x00008000000079c5 */ /* 0x000fe40000010000 */
[----:B----4-:R-:W-:Y:S01]  /*1950*/  BAR.SYNC.DEFER_BLOCKING 0x0 ;  /* 0x0000000000007b1d */ /* 0x010fe20000010000 */
[C---:B------:R-:W-:Y:S01]  /*1960*/  IMAD.SHL.U32 R2, R0.reuse, 0x80, RZ ;  /* 0x0000008000027824 */ /* 0x040fe200078e00ff */
[----:B------:R-:W-:Y:S01]  /*1970*/  F2FP.F16.F32.PACK_AB R24, R25, R24 ;  /* 0x000000181918723e */ /* 0x000fe200000000ff */
[----:B------:R-:W-:Y:S01]  /*1980*/  IMAD.SHL.U32 R3, R0, 0x40, RZ ;  /* 0x0000004000037824 */ /* 0x000fe200078e00ff */
[----:B------:R-:W-:Y:S02]  /*1990*/  F2FP.F16.F32.PACK_AB R25, R27, R26 ;  /* 0x0000001a1b19723e */ /* 0x000fe400000000ff */
[----:B------:R-:W-:Y:S02]  /*19a0*/  ELECT P0, URZ, PT ;  /* 0x00000000003f782f */ /* 0x000fe40003800000 */
[----:B------:R-:W-:Y:S01]  /*19b0*/  LOP3.LUT R2, R2, 0x780, RZ, 0xc0, !PT ;  /* 0x0000078002027812 */ /* 0x000fe200078ec0ff */
[----:B------:R-:W-:Y:S01]  /*19c0*/  UMOV UR9, UR22 ;  /* 0x0000001600097c82 */ /* 0x000fe20008000000 */
[----:B------:R-:W-:Y:S01]  /*19d0*/  F2FP.F16.F32.PACK_AB R32, R33, R32 ;  /* 0x000000202120723e */ /* 0x000fe200000000ff */
[----:B------:R-:W-:Y:S01]  /*19e0*/  UMOV UR10, UR11 ;  /* 0x0000000b000a7c82 */ /* 0x000fe20008000000 */
[----:B-----5:R-:W-:Y:S01]  /*19f0*/  LOP3.LUT R4, R2, 0x3800, R3, 0xf8, !PT ;  /* 0x0000380002047812 */ /* 0x020fe200078ef803 */
[----:B------:R-:W-:Y:S01]  /*1a00*/  IMAD.SHL.U32 R2, R0, 0x10, RZ ;  /* 0x0000001000027824 */ /* 0x000fe200078e00ff */
[----:B------:R-:W-:-:S02]  /*1a10*/  F2FP.F16.F32.PACK_AB R26, R29, R28 ;  /* 0x0000001c1d1a723e */ /* 0x000fc400000000ff */
[----:B------:R-:W-:Y:S02]  /*1a20*/  F2FP.F16.F32.PACK_AB R27, R31, R30 ;  /* 0x0000001e1f1b723e */ /* 0x000fe400000000ff */
[----:B------:R-:W-:Y:S02]  /*1a30*/  LOP3.LUT R3, R2, 0x70, RZ, 0xc0, !PT ;  /* 0x0000007002037812 */ /* 0x000fe400078ec0ff */
[----:B------:R-:W-:Y:S02]  /*1a40*/  F2FP.F16.F32.PACK_AB R33, R35, R34 ;  /* 0x000000222321723e */ /* 0x000fe400000000ff */
[----:B------:R-:W-:Y:S02]  /*1a50*/  LOP3.LUT R3, R3, 0x10, R0, 0x78, !PT ;  /* 0x0000001003037812 */ /* 0x000fe400078e7800 */
[----:B------:R-:W-:Y:S01]  /*1a60*/  F2FP.F16.F32.PACK_AB R40, R41, R40 ;  /* 0x000000282928723e */ /* 0x000fe200000000ff */
[----:B------:R-:W4:Y:S01]  /*1a70*/  @!P2 SYNCS.CCTL.IV [UR8+0x3000] ;  /* 0x00300000ff00a9b1 */ /* 0x000f220008000008 */
[----:B------:R-:W-:-:S02]  /*1a80*/  LOP3.LUT R3, R4, R3, RZ, 0xfc, !PT ;  /* 0x0000000304037212 */ /* 0x000fc400078efcff */
[----:B------:R-:W-:Y:S02]  /*1a90*/  F2FP.F16.F32.PACK_AB R34, R37, R36 ;  /* 0x000000242522723e */ /* 0x000fe400000000ff */
[C---:B------:R-:W-:Y:S01]  /*1aa0*/  LOP3.LUT R2, R3.reuse, 0x20, RZ, 0x3c, !PT ;  /* 0x0000002003027812 */ /* 0x040fe200078e3cff */
[C---:B------:R-:W-:Y:S01]  /*1ab0*/  VIADD R0, R3.reuse, UR8 ;  /* 0x0000000803007c36 */ /* 0x040fe20008000000 */
[----:B----4-:R-:W-:Y:S01]  /*1ac0*/  BAR.SYNC.DEFER_BLOCKING 0x0 ;  /* 0x0000000000007b1d */ /* 0x010fe20000010000 */
[C---:B------:R-:W-:Y:S02]  /*1ad0*/  LOP3.LUT R4, R3.reuse, 0x40, RZ, 0x3c, !PT ;  /* 0x0000004003047812 */ /* 0x040fe400078e3cff */
[----:B------:R-:W-:Y:S01]  /*1ae0*/  LOP3.LUT R3, R3, 0x60, RZ, 0x3c, !PT ;  /* 0x0000006003037812 */ /* 0x000fe200078e3cff */
[----:B------:R-:W-:Y:S01]  /*1af0*/  VIADD R2, R2, UR8 ;  /* 0x0000000802027c36 */ /* 0x000fe20008000000 */
[----:B------:R-:W-:Y:S01]  /*1b00*/  F2FP.F16.F32.PACK_AB R35, R39, R38 ;  /* 0x000000262723723e */ /* 0x000fe200000000ff */
[----:B------:R-:W-:Y:S01]  /*1b10*/  VIADD R4, R4, UR8 ;  /* 0x0000000804047c36 */ /* 0x000fe20008000000 */
[----:B------:R-:W-:Y:S01]  /*1b20*/  F2FP.F16.F32.PACK_AB R41, R43, R42 ;  /* 0x0000002a2b29723e */ /* 0x000fe200000000ff */
[----:B------:R-:W-:Y:S01]  /*1b30*/  VIADD R3, R3, UR8 ;  /* 0x0000000803037c36 */ /* 0x000fe20008000000 */
[----:B------:R-:W-:-:S02]  /*1b40*/  F2FP.F16.F32.PACK_AB R48, R49, R48 ;  /* 0x000000303130723e */ /* 0x000fc400000000ff */
[----:B------:R-:W-:Y:S02]  /*1b50*/  F2FP.F16.F32.PACK_AB R42, R45, R44 ;  /* 0x0000002c2d2a723e */ /* 0x000fe400000000ff */
[----:B------:R-:W-:Y:S02]  /*1b60*/  F2FP.F16.F32.PACK_AB R43, R47, R46 ;  /* 0x0000002e2f2b723e */ /* 0x000fe400000000ff */
[----:B------:R-:W-:Y:S02]  /*1b70*/  F2FP.F16.F32.PACK_AB R49, R51, R50 ;  /* 0x000000323331723e */ /* 0x000fe400000000ff */
[----:B------:R-:W-:Y:S02]  /*1b80*/  F2FP.F16.F32.PACK_AB R50, R53, R52 ;  /* 0x000000343532723e */ /* 0x000fe400000000ff */
[----:B------:R-:W-:Y:S02]  /*1b90*/  F2FP.F16.F32.PACK_AB R51, R55, R54 ;  /* 0x000000363733723e */ /* 0x000fe400000000ff */
[----:B------:R-:W-:Y:S01]  /*1ba0*/  ISETP.LT.U32.AND P0, PT, R6, 0x20, P0 ;  /* 0x000000200600780c */ /* 0x000fe20000701070 */
[----:B------:R-:W-:Y:S04]  /*1bb0*/  STSM.16.M88.4 [R0], R24 ;  /* 0x0000001800007844 */ /* 0x000fe80000000200 */
[----:B------:R-:W-:Y:S04]  /*1bc0*/  STSM.16.M88.4 [R2], R32 ;  /* 0x0000002002007844 */ /* 0x000fe80000000200 */
[----:B------:R-:W-:Y:S04]  /*1bd0*/  STSM.16.M88.4 [R4], R40 ;  /* 0x0000002804007844 */ /* 0x000fe80000000200 */
[----:B------:R-:W-:Y:S01]  /*1be0*/  VOTEU.ANY UP0, P0 ;  /* 0x00000000003f7886 */ /* 0x000fe20000000100 */
[----:B------:R-:W-:Y:S01]  /*1bf0*/  VOTEU.ANY UP1, P0 ;  /* 0x00000000003f7886 */ /* 0x000fe20000020100 */
[----:B------:R-:W-:Y:S03]  /*1c00*/  STSM.16.M88.4 [R3], R48 ;  /* 0x0000003003007844 */ /* 0x000fe60000000200 */
[----:B-1----:R-:W-:Y:S01]  /*1c10*/  @UP0 UMOV UR4, UR19 ;  /* 0x0000001300040c82 */ /* 0x002fe20008000000 */
[----:B------:R1:W-:Y:S06]  /*1c20*/  MEMBAR.ALL.CTA ;  /* 0x0000000000007992 */ /* 0x0003ec0000008000 */
[----:B-1----:R-:W1:Y:S01]  /*1c30*/  FENCE.VIEW.ASYNC.S ;  /* 0x00000000000073c6 */ /* 0x002e620000000000 */
[----:B------:R-:W-:Y:S01]  /*1c40*/  @UP0 UMOV UR5, UR24 ;  /* 0x0000001800050c82 */ /* 0x000fe20008000000 */
[----:B-1----:R-:W-:Y:S06]  /*1c50*/  BAR.SYNC.DEFER_BLOCKING 0x0 ;  /* 0x0000000000007b1d */ /* 0x002fec0000010000 */
[----:B------:R1:W-:Y:S01]  /*1c60*/  @UP1 UTMASTG.2D [UR8], [UR4] ;  /* 0x00000008040013b5 */ /* 0x0003e20008008000 */
[----:B------:R0:W-:Y:S01]  /*1c70*/  UTMACMDFLUSH ;  /* 0x00000000000079b7 */ /* 0x0001e20000000000 */
[----:B------:R-:W-:-:S04]  /*1c80*/  DEPBAR.LE SB0, 0x0 ;  /* 0x000080000000791a */ /* 0x000fc80000000000 */
[----:B------:R-:W-:Y:S06]  /*1c90*/  BAR.SYNC.DEFER_BLOCKING 0x0 ;  /* 0x0000000000007b1d */ /* 0x000fec0000010000 */
[----:B-1----:R-:W-:Y:S05]  /*1ca0*/  EXIT ;  /* 0x000000000000794d */ /* 0x002fea0003800000 */
.L_x_48:
[----:B------:R-:W1:Y:S02]  /*1cb0*/  SYNCS.PHASECHK.TRANS64.TRYWAIT P0, [UR8+0x3000], R2 ;  /* 0x00300002ff0075a7 */ /* 0x000e640008000148 */
[----:B-1----:R-:W-:Y:S05]  /*1cc0*/  @!P0 BRA `(.L_x_48) ;  /* 0xfffffffc00f88947 */ /* 0x002fea000383ffff */
[----:B------:R-:W-:Y:S05]  /*1cd0*/  BRA `(.L_x_50) ;  /* 0xfffffff800c47947 */ /* 0x000fea000383ffff */
.L_x_51:
[----:B------:R-:W-:-:S00]  /*1ce0*/  BRA `(.L_x_51) ;  /* 0xfffffffc00fc7947 */ /* 0x000fc0000383ffff */
[----:B------:R-:W-:-:S00]  /*1cf0*/  NOP ;  /* 0x0000000000007918 */ /* 0x000fc00000000000 */
        /* <DEDUP_REMOVED lines=8> */
.L_x_52:


//--------------------- .nv.shared.gluon_wgmma    --------------------------
	.section	.nv.shared.gluon_wgmma,"aw",@nobits
	.sectionflags	@""
	.align	16
	.zero		1024


//--------------------- .nv.shared.reserved.0     --------------------------
	.section	.nv.shared.reserved.0,"aw",@nobits
	.weak		__nv_reservedSMEM_offset_0_alias
	.size		__nv_reservedSMEM_offset_0_alias, 0, 0
	.other		__nv_reservedSMEM_offset_0_alias,@"STO_CUDA_RESERVED_SHARED STV_DEFAULT"
__nv_reservedSMEM_offset_0_alias:
	.zero		0


//--------------------- .nv.constant0.gluon_wgmma --------------------------
	.section	.nv.constant0.gluon_wgmma,"a",@progbits
	.sectionflags	@""
	.align	4
.nv.constant0.gluon_wgmma:
	.zero		608


//--------------------- SYMBOLS --------------------------

	.type		.nv.reservedSmem.offset0,@object
	.size		.nv.reservedSmem.offset0,0x4
